	.target	sm_100a

	.elftype	@"ET_EXEC"


//--------------------- .note.nv.tkinfo           --------------------------
	.section	.note.nv.tkinfo,"",@"SHT_NOTE"
	.sectionflags	@"SHF_NOTE_NV_TKINFO"
	.tkinfo
        /*0018*/ 	.word	0x00000002
        /*0030*/ 	.string	""
        /*0030*/ 	.string	"ptxas"
        /*0030*/ 	.string	"Cuda compilation tools, release 13.0, V13.0.88"
        /*0030*/ 	.string	"Build cuda_13.0.r13.0/compiler.36424714_0"
        /*0030*/ 	.string	"-arch sm_100a -m 64 "



//--------------------- .note.nv.cuinfo           --------------------------
	.section	.note.nv.cuinfo,"",@"SHT_NOTE"
	.sectionflags	@"SHF_NOTE_NV_CUINFO"
        /*0018*/ 	.short	0x0002
        /*001a*/ 	.short	0x0064
        /*001c*/ 	.short	0x0082
	.zero		2


//--------------------- .nv.info                  --------------------------
	.section	.nv.info,"",@"SHT_CUDA_INFO"
	.align	4


	//----- nvinfo : EIATTR_REGCOUNT
	.align		4
        /*0000*/ 	.byte	0x04, 0x2f
        /*0002*/ 	.short	(.L_20 - .L_19)
	.align		4
.L_19:
        /*0004*/ 	.word	index@(_ZN7cutlass13device_kernelINS_4gemm6kernel13GemmUniversalIN4cute5tupleIJiiiiEEENS1_10collective13CollectiveMmaINS1_35MainloopSm100TmaUmmaWarpSpecializedILi20ELi2ELi4ENS5_IJNS4_1CILi1EEESB_SB_EEEEENS5_IJNSA_ILi64EEENSA_ILi256EEENSA_ILi32EEEEEENS_12float_e5m2_tENS5_IJSB_llEEENS_12float_e4m3_tENS5_IJlSB_lEEENS4_8TiledMMAINS4_8MMA_AtomIJNS4_10MMA_TraitsINS4_19SM100_MMA_F8F6F4_SSEJSI_SK_fSE_SF_NS4_17integral_constantINS4_4UMMA5MajorELSS_1EEENSQ_ISS_LSS_0EEENSQ_INSR_7ScaleInELSV_0EEESW_EEEEEENS4_6LayoutISC_NS5_IJNSA_ILi0EEES10_S10_EEEEENS5_IJNS4_10UnderscoreES13_S13_EEEEENS4_13SM90_TMA_LOADENS4_14ComposedLayoutINS4_7SwizzleILi2ELi4ELi3EEENS4_18smem_ptr_flag_bitsILi8EEENSZ_INS5_IJSE_NSA_ILi8EEEEEENS5_IJSB_SE_EEEEEEEvNS4_8identityES16_NS17_INS18_ILi1ELi4ELi3EEES1B_NSZ_INS5_IJS1C_SG_EEENS5_IJSG_SB_EEEEEEEvS1H_EENS_8epilogue10collective18CollectiveEpilogueINS1O_23Sm100TmaWarpSpecializedILi4ELi2ELi32ELb0ELb0EEEJSH_NS5_IJNSZ_ISE_SB_EES1T_EEESI_SL_SI_SL_NS1O_6fusion15FusionCallbacksIS1S_NS1V_17LinearCombinationISI_fSI_fLNS_15FloatRoundStyleE2EEESH_S1U_JEEENS4_5SM1004TMEM4LOAD26SM100_TMEM_LOAD_16dp32b32xES16_NS17_IS19_S1B_NSZ_INS5_IJS1C_SE_EEENS5_IJSE_SB_EEEEEEENS4_39AutoVectorizingCopyWithAssumedAlignmentILi128EEENS4_14SM90_TMA_STOREES28_S2A_S2A_EEEvvEEEEvNT_6ParamsE)
        /*0008*/ 	.word	0x00000079


	//----- nvinfo : EIATTR_FRAME_SIZE
	.align		4
.L_20:
        /*000c*/ 	.byte	0x04, 0x11
        /*000e*/ 	.short	(.L_22 - .L_21)
	.align		4
.L_21:
        /*0010*/ 	.word	index@($__internal_2_$__cuda_sm10x_tcgen05_guardrail_trap_unallocated_columns_being_dealloced)
        /*0014*/ 	.word	0x00000000


	//----- nvinfo : EIATTR_FRAME_SIZE
	.align		4
.L_22:
        /*0018*/ 	.byte	0x04, 0x11
        /*001a*/ 	.short	(.L_24 - .L_23)
	.align		4
.L_23:
        /*001c*/ 	.word	index@($__internal_1_$__cuda_sm10x_tcgen05_guardrail_trap_phase_invalid_during_alloc)
        /*0020*/ 	.word	0x00000000


	//----- nvinfo : EIATTR_FRAME_SIZE
	.align		4
.L_24:
        /*0024*/ 	.byte	0x04, 0x11
        /*0026*/ 	.short	(.L_26 - .L_25)
	.align		4
.L_25:
        /*0028*/ 	.word	index@($__internal_0_$__cuda_sm10x_tcgen05_guardrail_trap_col_being_dealloced_not_returned_by_alloc)
        /*002c*/ 	.word	0x00000000


	//----- nvinfo : EIATTR_FRAME_SIZE
	.align		4
.L_26:
        /*0030*/ 	.byte	0x04, 0x11
        /*0032*/ 	.short	(.L_28 - .L_27)
	.align		4
.L_27:
        /*0034*/ 	.word	index@(_ZN7cutlass13device_kernelINS_4gemm6kernel13GemmUniversalIN4cute5tupleIJiiiiEEENS1_10collective13CollectiveMmaINS1_35MainloopSm100TmaUmmaWarpSpecializedILi20ELi2ELi4ENS5_IJNS4_1CILi1EEESB_SB_EEEEENS5_IJNSA_ILi64EEENSA_ILi256EEENSA_ILi32EEEEEENS_12float_e5m2_tENS5_IJSB_llEEENS_12float_e4m3_tENS5_IJlSB_lEEENS4_8TiledMMAINS4_8MMA_AtomIJNS4_10MMA_TraitsINS4_19SM100_MMA_F8F6F4_SSEJSI_SK_fSE_SF_NS4_17integral_constantINS4_4UMMA5MajorELSS_1EEENSQ_ISS_LSS_0EEENSQ_INSR_7ScaleInELSV_0EEESW_EEEEEENS4_6LayoutISC_NS5_IJNSA_ILi0EEES10_S10_EEEEENS5_IJNS4_10UnderscoreES13_S13_EEEEENS4_13SM90_TMA_LOADENS4_14ComposedLayoutINS4_7SwizzleILi2ELi4ELi3EEENS4_18smem_ptr_flag_bitsILi8EEENSZ_INS5_IJSE_NSA_ILi8EEEEEENS5_IJSB_SE_EEEEEEEvNS4_8identityES16_NS17_INS18_ILi1ELi4ELi3EEES1B_NSZ_INS5_IJS1C_SG_EEENS5_IJSG_SB_EEEEEEEvS1H_EENS_8epilogue10collective18CollectiveEpilogueINS1O_23Sm100TmaWarpSpecializedILi4ELi2ELi32ELb0ELb0EEEJSH_NS5_IJNSZ_ISE_SB_EES1T_EEESI_SL_SI_SL_NS1O_6fusion15FusionCallbacksIS1S_NS1V_17LinearCombinationISI_fSI_fLNS_15FloatRoundStyleE2EEESH_S1U_JEEENS4_5SM1004TMEM4LOAD26SM100_TMEM_LOAD_16dp32b32xES16_NS17_IS19_S1B_NSZ_INS5_IJS1C_SE_EEENS5_IJSE_SB_EEEEEEENS4_39AutoVectorizingCopyWithAssumedAlignmentILi128EEENS4_14SM90_TMA_STOREES28_S2A_S2A_EEEvvEEEEvNT_6ParamsE)
        /*0038*/ 	.word	0x00000000


	//----- nvinfo : EIATTR_MIN_STACK_SIZE
	.align		4
.L_28:
        /*003c*/ 	.byte	0x04, 0x12
        /*003e*/ 	.short	(.L_30 - .L_29)
	.align		4
.L_29:
        /*0040*/ 	.word	index@(_ZN7cutlass13device_kernelINS_4gemm6kernel13GemmUniversalIN4cute5tupleIJiiiiEEENS1_10collective13CollectiveMmaINS1_35MainloopSm100TmaUmmaWarpSpecializedILi20ELi2ELi4ENS5_IJNS4_1CILi1EEESB_SB_EEEEENS5_IJNSA_ILi64EEENSA_ILi256EEENSA_ILi32EEEEEENS_12float_e5m2_tENS5_IJSB_llEEENS_12float_e4m3_tENS5_IJlSB_lEEENS4_8TiledMMAINS4_8MMA_AtomIJNS4_10MMA_TraitsINS4_19SM100_MMA_F8F6F4_SSEJSI_SK_fSE_SF_NS4_17integral_constantINS4_4UMMA5MajorELSS_1EEENSQ_ISS_LSS_0EEENSQ_INSR_7ScaleInELSV_0EEESW_EEEEEENS4_6LayoutISC_NS5_IJNSA_ILi0EEES10_S10_EEEEENS5_IJNS4_10UnderscoreES13_S13_EEEEENS4_13SM90_TMA_LOADENS4_14ComposedLayoutINS4_7SwizzleILi2ELi4ELi3EEENS4_18smem_ptr_flag_bitsILi8EEENSZ_INS5_IJSE_NSA_ILi8EEEEEENS5_IJSB_SE_EEEEEEEvNS4_8identityES16_NS17_INS18_ILi1ELi4ELi3EEES1B_NSZ_INS5_IJS1C_SG_EEENS5_IJSG_SB_EEEEEEEvS1H_EENS_8epilogue10collective18CollectiveEpilogueINS1O_23Sm100TmaWarpSpecializedILi4ELi2ELi32ELb0ELb0EEEJSH_NS5_IJNSZ_ISE_SB_EES1T_EEESI_SL_SI_SL_NS1O_6fusion15FusionCallbacksIS1S_NS1V_17LinearCombinationISI_fSI_fLNS_15FloatRoundStyleE2EEESH_S1U_JEEENS4_5SM1004TMEM4LOAD26SM100_TMEM_LOAD_16dp32b32xES16_NS17_IS19_S1B_NSZ_INS5_IJS1C_SE_EEENS5_IJSE_SB_EEEEEEENS4_39AutoVectorizingCopyWithAssumedAlignmentILi128EEENS4_14SM90_TMA_STOREES28_S2A_S2A_EEEvvEEEEvNT_6ParamsE)
        /*0044*/ 	.word	0x00000000
.L_30:


//--------------------- .nv.compat                --------------------------
	.section	.nv.compat,"",@"SHT_CUDA_COMPAT_INFO"
	.align	4
        /*0000*/ 	.byte	0x02, 0x09, 0x01, 0x00, 0x02, 0x02, 0x02, 0x00, 0x02, 0x05, 0x05, 0x00, 0x03, 0x07, 0x01, 0x01
        /*0010*/ 	.byte	0x02, 0x03, 0x01, 0x00, 0x02, 0x06, 0x01, 0x00, 0x04, 0x0b, 0x08, 0x00, 0x09, 0x00, 0x00, 0x00
        /*0020*/ 	.byte	0x00, 0x00, 0x00, 0x00


//--------------------- .nv.info._ZN7cutlass13device_kernelINS_4gemm6kernel13GemmUniversalIN4cute5tupleIJiiiiEEENS1_10collective13CollectiveMmaINS1_35MainloopSm100TmaUmmaWarpSpecializedILi20ELi2ELi4ENS5_IJNS4_1CILi1EEESB_SB_EEEEENS5_IJNSA_ILi64EEENSA_ILi256EEENSA_ILi32EEEEEENS_12float_e5m2_tENS5_IJSB_llEEENS_12float_e4m3_tENS5_IJlSB_lEEENS4_8TiledMMAINS4_8MMA_AtomIJNS4_10MMA_TraitsINS4_19SM100_MMA_F8F6F4_SSEJSI_SK_fSE_SF_NS4_17integral_constantINS4_4UMMA5MajorELSS_1EEENSQ_ISS_LSS_0EEENSQ_INSR_7ScaleInELSV_0EEESW_EEEEEENS4_6LayoutISC_NS5_IJNSA_ILi0EEES10_S10_EEEEENS5_IJNS4_10UnderscoreES13_S13_EEEEENS4_13SM90_TMA_LOADENS4_14ComposedLayoutINS4_7SwizzleILi2ELi4ELi3EEENS4_18smem_ptr_flag_bitsILi8EEENSZ_INS5_IJSE_NSA_ILi8EEEEEENS5_IJSB_SE_EEEEEEEvNS4_8identityES16_NS17_INS18_ILi1ELi4ELi3EEES1B_NSZ_INS5_IJS1C_SG_EEENS5_IJSG_SB_EEEEEEEvS1H_EENS_8epilogue10collective18CollectiveEpilogueINS1O_23Sm100TmaWarpSpecializedILi4ELi2ELi32ELb0ELb0EEEJSH_NS5_IJNSZ_ISE_SB_EES1T_EEESI_SL_SI_SL_NS1O_6fusion15FusionCallbacksIS1S_NS1V_17LinearCombinationISI_fSI_fLNS_15FloatRoundStyleE2EEESH_S1U_JEEENS4_5SM1004TMEM4LOAD26SM100_TMEM_LOAD_16dp32b32xES16_NS17_IS19_S1B_NSZ_INS5_IJS1C_SE_EEENS5_IJSE_SB_EEEEEEENS4_39AutoVectorizingCopyWithAssumedAlignmentILi128EEENS4_14SM90_TMA_STOREES28_S2A_S2A_EEEvvEEEEvNT_6ParamsE --------------------------
	.section	.nv.info._ZN7cutlass13device_kernelINS_4gemm6kernel13GemmUniversalIN4cute5tupleIJiiiiEEENS1_10collective13CollectiveMmaINS1_35MainloopSm100TmaUmmaWarpSpecializedILi20ELi2ELi4ENS5_IJNS4_1CILi1EEESB_SB_EEEEENS5_IJNSA_ILi64EEENSA_ILi256EEENSA_ILi32EEEEEENS_12float_e5m2_tENS5_IJSB_llEEENS_12float_e4m3_tENS5_IJlSB_lEEENS4_8TiledMMAINS4_8MMA_AtomIJNS4_10MMA_TraitsINS4_19SM100_MMA_F8F6F4_SSEJSI_SK_fSE_SF_NS4_17integral_constantINS4_4UMMA5MajorELSS_1EEENSQ_ISS_LSS_0EEENSQ_INSR_7ScaleInELSV_0EEESW_EEEEEENS4_6LayoutISC_NS5_IJNSA_ILi0EEES10_S10_EEEEENS5_IJNS4_10UnderscoreES13_S13_EEEEENS4_13SM90_TMA_LOADENS4_14ComposedLayoutINS4_7SwizzleILi2ELi4ELi3EEENS4_18smem_ptr_flag_bitsILi8EEENSZ_INS5_IJSE_NSA_ILi8EEEEEENS5_IJSB_SE_EEEEEEEvNS4_8identityES16_NS17_INS18_ILi1ELi4ELi3EEES1B_NSZ_INS5_IJS1C_SG_EEENS5_IJSG_SB_EEEEEEEvS1H_EENS_8epilogue10collective18CollectiveEpilogueINS1O_23Sm100TmaWarpSpecializedILi4ELi2ELi32ELb0ELb0EEEJSH_NS5_IJNSZ_ISE_SB_EES1T_EEESI_SL_SI_SL_NS1O_6fusion15FusionCallbacksIS1S_NS1V_17LinearCombinationISI_fSI_fLNS_15FloatRoundStyleE2EEESH_S1U_JEEENS4_5SM1004TMEM4LOAD26SM100_TMEM_LOAD_16dp32b32xES16_NS17_IS19_S1B_NSZ_INS5_IJS1C_SE_EEENS5_IJSE_SB_EEEEEEENS4_39AutoVectorizingCopyWithAssumedAlignmentILi128EEENS4_14SM90_TMA_STOREES28_S2A_S2A_EEEvvEEEEvNT_6ParamsE,"",@"SHT_CUDA_INFO"
	.sectionflags	@""
	.align	4


	//----- nvinfo : EIATTR_CUDA_API_VERSION
	.align		4
        /*0000*/ 	.byte	0x04, 0x37
        /*0002*/ 	.short	(.L_32 - .L_31)
.L_31:
        /*0004*/ 	.word	0x00000082


	//----- nvinfo : EIATTR_KPARAM_INFO
	.align		4
.L_32:
        /*0008*/ 	.byte	0x04, 0x17
        /*000a*/ 	.short	(.L_34 - .L_33)
.L_33:
        /*000c*/ 	.word	0x00000000
        /*0010*/ 	.short	0x0000
        /*0012*/ 	.short	0x0000
        /*0014*/ 	.byte	0x00, 0xf0, 0x01, 0x20


	//----- nvinfo : EIATTR_AT_ENTRY_FRAGMENTS
	.align		4
.L_34:
        /*0018*/ 	.byte	0x04, 0x4f
        /*001a*/ 	.short	(.L_36 - .L_35)


	//   ....[0]....
.L_35:
        /*001c*/ 	.word	0x00000006


	//----- nvinfo : EIATTR_RESERVED_SMEM_USED
	.align		4
.L_36:
        /*0020*/ 	.byte	0x01, 0x41
	.zero		2


	//----- nvinfo : EIATTR_SPARSE_MMA_MASK
	.align		4
        /*0024*/ 	.byte	0x03, 0x50
        /*0026*/ 	.short	0x0000


	//----- nvinfo : EIATTR_TCGEN05_1CTA_USED
	.align		4
        /*0028*/ 	.byte	0x01, 0x51
	.zero		2


	//----- nvinfo : EIATTR_MAXREG_COUNT
	.align		4
        /*002c*/ 	.byte	0x03, 0x1b
        /*002e*/ 	.short	0x00ff


	//----- nvinfo : EIATTR_NUM_BARRIERS
	.align		4
        /*0030*/ 	.byte	0x02, 0x4c
        /*0032*/ 	.byte	0x07
	.zero		1


	//----- nvinfo : EIATTR_EXTERNS
	.align		4
        /*0034*/ 	.byte	0x04, 0x0f
        /*0036*/ 	.short	(.L_38 - .L_37)


	//   ....[0]....
	.align		4
.L_37:
        /*0038*/ 	.word	index@(__assertfail)


	//----- nvinfo : EIATTR_MERCURY_ISA_VERSION
	.align		4
.L_38:
        /*003c*/ 	.byte	0x03, 0x5f
        /*003e*/ 	.short	0x0101


	//----- nvinfo : EIATTR_INT_WARP_WIDE_INSTR_OFFSETS
	.align		4
        /*0040*/ 	.byte	0x04, 0x31
        /*0042*/ 	.short	(.L_40 - .L_39)


	//   ....[0]....
.L_39:
        /*0044*/ 	.word	0x00002010


	//   ....[1]....
        /*0048*/ 	.word	0x00004260


	//   ....[2]....
        /*004c*/ 	.word	0x00004290


	//   ....[3]....
        /*0050*/ 	.word	0x000042e0


	//   ....[4]....
        /*0054*/ 	.word	0x00004c00


	//   ....[5]....
        /*0058*/ 	.word	0x00004c60


	//   ....[6]....
        /*005c*/ 	.word	0x00004d40


	//   ....[7]....
        /*0060*/ 	.word	0x00004db0


	//   ....[8]....
        /*0064*/ 	.word	0x00004ec0


	//   ....[9]....
        /*0068*/ 	.word	0x00004f50


	//   ....[10]....
        /*006c*/ 	.word	0x00005120


	//   ....[11]....
        /*0070*/ 	.word	0x00005280


	//----- nvinfo : EIATTR_COOP_GROUP_MASK_REGIDS
	.align		4
.L_40:
        /*0074*/ 	.byte	0x04, 0x29
        /*0076*/ 	.short	(.L_42 - .L_41)


	//   ....[0]....
.L_41:
        /*0078*/ 	.word	0xffffffff


	//   ....[1]....
        /*007c*/ 	.word	0xffffffff


	//   ....[2]....
        /*0080*/ 	.word	0xffffffff


	//   ....[3]....
        /*0084*/ 	.word	0xffffffff


	//   ....[4]....
        /*0088*/ 	.word	0xffffffff


	//   ....[5]....
        /*008c*/ 	.word	0xffffffff


	//   ....[6]....
        /*0090*/ 	.word	0xffffffff


	//   ....[7]....
        /*0094*/ 	.word	0xffffffff


	//   ....[8]....
        /*0098*/ 	.word	0xffffffff


	//   ....[9]....
        /*009c*/ 	.word	0xffffffff


	//   ....[10]....
        /*00a0*/ 	.word	0xffffffff


	//   ....[11]....
        /*00a4*/ 	.word	0xffffffff


	//   ....[12]....
        /*00a8*/ 	.word	0xffffffff


	//----- nvinfo : EIATTR_COOP_GROUP_INSTR_OFFSETS
	.align		4
.L_42:
        /*00ac*/ 	.byte	0x04, 0x28
        /*00ae*/ 	.short	(.L_44 - .L_43)


	//   ....[0]....
.L_43:
        /*00b0*/ 	.word	0x00000090


	//   ....[1]....
        /*00b4*/ 	.word	0x000004d0


	//   ....[2]....
        /*00b8*/ 	.word	0x00000870


	//   ....[3]....
        /*00bc*/ 	.word	0x00000a10


	//   ....[4]....
        /*00c0*/ 	.word	0x00000b10


	//   ....[5]....
        /*00c4*/ 	.word	0x00000c80


	//   ....[6]....
        /*00c8*/ 	.word	0x00000e20


	//   ....[7]....
        /*00cc*/ 	.word	0x00001ef0


	//   ....[8]....
        /*00d0*/ 	.word	0x000035d0


	//   ....[9]....
        /*00d4*/ 	.word	0x000037e0


	//   ....[10]....
        /*00d8*/ 	.word	0x00003810


	//   ....[11]....
        /*00dc*/ 	.word	0x00004150


	//   ....[12]....
        /*00e0*/ 	.word	0x00004380


	//----- nvinfo : EIATTR_VRC_CTA_INIT_COUNT
	.align		4
.L_44:
        /*00e4*/ 	.byte	0x02, 0x4a
        /*00e6*/ 	.byte	0x80
	.zero		1


	//----- nvinfo : EIATTR_SYSCALL_OFFSETS
	.align		4
        /*00e8*/ 	.byte	0x04, 0x46
        /*00ea*/ 	.short	(.L_46 - .L_45)


	//   ....[0]....
.L_45:
        /*00ec*/ 	.word	0x00005d00


	//   ....[1]....
        /*00f0*/ 	.word	0x00005e40


	//   ....[2]....
        /*00f4*/ 	.word	0x00006640


	//   ....[3]....
        /*00f8*/ 	.word	0x000073e0


	//   ....[4]....
        /*00fc*/ 	.word	0x00008140


	//   ....[5]....
        /*0100*/ 	.word	0x00008ed0


	//----- nvinfo : EIATTR_MBARRIER_INSTR_OFFSETS
	.align		4
.L_46:
        /*0104*/ 	.byte	0x04, 0x39
        /*0106*/ 	.short	(.L_48 - .L_47)


	//   ....[0]....
.L_47:
        /*0108*/ 	.word	0x000005d0
        /*010c*/ 	.word	0x000000ff
        /*0110*/ 	.word	0x00000000
        /*0114*/ 	.short	0x0100
        /*0116*/ 	.byte	0x05
	.zero		1


	//   ....[1]....
        /*0118*/ 	.word	0x000005e0
        /*011c*/ 	.word	0x000000ff
        /*0120*/ 	.word	0x000000a0
        /*0124*/ 	.short	0x0100
        /*0126*/ 	.byte	0x05
	.zero		1


	//   ....[2]....
        /*0128*/ 	.word	0x000005f0
        /*012c*/ 	.word	0x000000ff
        /*0130*/ 	.word	0x00000008
        /*0134*/ 	.short	0x0100
        /*0136*/ 	.byte	0x05
	.zero		1


	//   ....[3]....
        /*0138*/ 	.word	0x00000600
        /*013c*/ 	.word	0x000000ff
        /*0140*/ 	.word	0x000000a8
        /*0144*/ 	.short	0x0100
        /*0146*/ 	.byte	0x05
	.zero		1


	//   ....[4]....
        /*0148*/ 	.word	0x00000610
        /*014c*/ 	.word	0x000000ff
        /*0150*/ 	.word	0x00000010
        /*0154*/ 	.short	0x0100
        /*0156*/ 	.byte	0x05
	.zero		1


	//   ....[5]....
        /*0158*/ 	.word	0x00000620
        /*015c*/ 	.word	0x000000ff
        /*0160*/ 	.word	0x000000b0
        /*0164*/ 	.short	0x0100
        /*0166*/ 	.byte	0x05
	.zero		1


	//   ....[6]....
        /*0168*/ 	.word	0x00000630
        /*016c*/ 	.word	0x000000ff
        /*0170*/ 	.word	0x00000018
        /*0174*/ 	.short	0x0100
        /*0176*/ 	.byte	0x05
	.zero		1


	//   ....[7]....
        /*0178*/ 	.word	0x00000640
        /*017c*/ 	.word	0x000000ff
        /*0180*/ 	.word	0x000000b8
        /*0184*/ 	.short	0x0100
        /*0186*/ 	.byte	0x05
	.zero		1


	//   ....[8]....
        /*0188*/ 	.word	0x00000650
        /*018c*/ 	.word	0x000000ff
        /*0190*/ 	.word	0x00000020
        /*0194*/ 	.short	0x0100
        /*0196*/ 	.byte	0x05
	.zero		1


	//   ....[9]....
        /*0198*/ 	.word	0x00000660
        /*019c*/ 	.word	0x000000ff
        /*01a0*/ 	.word	0x000000c0
        /*01a4*/ 	.short	0x0100
        /*01a6*/ 	.byte	0x05
	.zero		1


	//   ....[10]....
        /*01a8*/ 	.word	0x00000670
        /*01ac*/ 	.word	0x000000ff
        /*01b0*/ 	.word	0x00000028
        /*01b4*/ 	.short	0x0100
        /*01b6*/ 	.byte	0x05
	.zero		1


	//   ....[11]....
        /*01b8*/ 	.word	0x00000680
        /*01bc*/ 	.word	0x000000ff
        /*01c0*/ 	.word	0x000000c8
        /*01c4*/ 	.short	0x0100
        /*01c6*/ 	.byte	0x05
	.zero		1


	//   ....[12]....
        /*01c8*/ 	.word	0x00000690
        /*01cc*/ 	.word	0x000000ff
        /*01d0*/ 	.word	0x00000030
        /*01d4*/ 	.short	0x0100
        /*01d6*/ 	.byte	0x05
	.zero		1


	//   ....[13]....
        /*01d8*/ 	.word	0x000006a0
        /*01dc*/ 	.word	0x000000ff
        /*01e0*/ 	.word	0x000000d0
        /*01e4*/ 	.short	0x0100
        /*01e6*/ 	.byte	0x05
	.zero		1


	//   ....[14]....
        /*01e8*/ 	.word	0x000006b0
        /*01ec*/ 	.word	0x000000ff
        /*01f0*/ 	.word	0x00000038
        /*01f4*/ 	.short	0x0100
        /*01f6*/ 	.byte	0x05
	.zero		1


	//   ....[15]....
        /*01f8*/ 	.word	0x000006c0
        /*01fc*/ 	.word	0x000000ff
        /*0200*/ 	.word	0x000000d8
        /*0204*/ 	.short	0x0100
        /*0206*/ 	.byte	0x05
	.zero		1


	//   ....[16]....
        /*0208*/ 	.word	0x000006d0
        /*020c*/ 	.word	0x000000ff
        /*0210*/ 	.word	0x00000040
        /*0214*/ 	.short	0x0100
        /*0216*/ 	.byte	0x05
	.zero		1


	//   ....[17]....
        /*0218*/ 	.word	0x000006e0
        /*021c*/ 	.word	0x000000ff
        /*0220*/ 	.word	0x000000e0
        /*0224*/ 	.short	0x0100
        /*0226*/ 	.byte	0x05
	.zero		1


	//   ....[18]....
        /*0228*/ 	.word	0x000006f0
        /*022c*/ 	.word	0x000000ff
        /*0230*/ 	.word	0x00000048
        /*0234*/ 	.short	0x0100
        /*0236*/ 	.byte	0x05
	.zero		1


	//   ....[19]....
        /*0238*/ 	.word	0x00000700
        /*023c*/ 	.word	0x000000ff
        /*0240*/ 	.word	0x000000e8
        /*0244*/ 	.short	0x0100
        /*0246*/ 	.byte	0x05
	.zero		1


	//   ....[20]....
        /*0248*/ 	.word	0x00000710
        /*024c*/ 	.word	0x000000ff
        /*0250*/ 	.word	0x00000050
        /*0254*/ 	.short	0x0100
        /*0256*/ 	.byte	0x05
	.zero		1


	//   ....[21]....
        /*0258*/ 	.word	0x00000720
        /*025c*/ 	.word	0x000000ff
        /*0260*/ 	.word	0x000000f0
        /*0264*/ 	.short	0x0100
        /*0266*/ 	.byte	0x05
	.zero		1


	//   ....[22]....
        /*0268*/ 	.word	0x00000730
        /*026c*/ 	.word	0x000000ff
        /*0270*/ 	.word	0x00000058
        /*0274*/ 	.short	0x0100
        /*0276*/ 	.byte	0x05
	.zero		1


	//   ....[23]....
        /*0278*/ 	.word	0x00000740
        /*027c*/ 	.word	0x000000ff
        /*0280*/ 	.word	0x000000f8
        /*0284*/ 	.short	0x0100
        /*0286*/ 	.byte	0x05
	.zero		1


	//   ....[24]....
        /*0288*/ 	.word	0x00000750
        /*028c*/ 	.word	0x000000ff
        /*0290*/ 	.word	0x00000060
        /*0294*/ 	.short	0x0100
        /*0296*/ 	.byte	0x05
	.zero		1


	//   ....[25]....
        /*0298*/ 	.word	0x00000760
        /*029c*/ 	.word	0x000000ff
        /*02a0*/ 	.word	0x00000100
        /*02a4*/ 	.short	0x0100
        /*02a6*/ 	.byte	0x05
	.zero		1


	//   ....[26]....
        /*02a8*/ 	.word	0x00000770
        /*02ac*/ 	.word	0x000000ff
        /*02b0*/ 	.word	0x00000068
        /*02b4*/ 	.short	0x0100
        /*02b6*/ 	.byte	0x05
	.zero		1


	//   ....[27]....
        /*02b8*/ 	.word	0x00000780
        /*02bc*/ 	.word	0x000000ff
        /*02c0*/ 	.word	0x00000108
        /*02c4*/ 	.short	0x0100
        /*02c6*/ 	.byte	0x05
	.zero		1


	//   ....[28]....
        /*02c8*/ 	.word	0x00000790
        /*02cc*/ 	.word	0x000000ff
        /*02d0*/ 	.word	0x00000070
        /*02d4*/ 	.short	0x0100
        /*02d6*/ 	.byte	0x05
	.zero		1


	//   ....[29]....
        /*02d8*/ 	.word	0x000007a0
        /*02dc*/ 	.word	0x000000ff
        /*02e0*/ 	.word	0x00000110
        /*02e4*/ 	.short	0x0100
        /*02e6*/ 	.byte	0x05
	.zero		1


	//   ....[30]....
        /*02e8*/ 	.word	0x000007b0
        /*02ec*/ 	.word	0x000000ff
        /*02f0*/ 	.word	0x00000078
        /*02f4*/ 	.short	0x0100
        /*02f6*/ 	.byte	0x05
	.zero		1


	//   ....[31]....
        /*02f8*/ 	.word	0x000007c0
        /*02fc*/ 	.word	0x000000ff
        /*0300*/ 	.word	0x00000118
        /*0304*/ 	.short	0x0100
        /*0306*/ 	.byte	0x05
	.zero		1


	//   ....[32]....
        /*0308*/ 	.word	0x000007d0
        /*030c*/ 	.word	0x000000ff
        /*0310*/ 	.word	0x00000080
        /*0314*/ 	.short	0x0100
        /*0316*/ 	.byte	0x05
	.zero		1


	//   ....[33]....
        /*0318*/ 	.word	0x000007e0
        /*031c*/ 	.word	0x000000ff
        /*0320*/ 	.word	0x00000120
        /*0324*/ 	.short	0x0100
        /*0326*/ 	.byte	0x05
	.zero		1


	//   ....[34]....
        /*0328*/ 	.word	0x000007f0
        /*032c*/ 	.word	0x000000ff
        /*0330*/ 	.word	0x00000088
        /*0334*/ 	.short	0x0100
        /*0336*/ 	.byte	0x05
	.zero		1


	//   ....[35]....
        /*0338*/ 	.word	0x00000800
        /*033c*/ 	.word	0x000000ff
        /*0340*/ 	.word	0x00000128
        /*0344*/ 	.short	0x0100
        /*0346*/ 	.byte	0x05
	.zero		1


	//   ....[36]....
        /*0348*/ 	.word	0x00000810
        /*034c*/ 	.word	0x000000ff
        /*0350*/ 	.word	0x00000090
        /*0354*/ 	.short	0x0100
        /*0356*/ 	.byte	0x05
	.zero		1


	//   ....[37]....
        /*0358*/ 	.word	0x00000820
        /*035c*/ 	.word	0x000000ff
        /*0360*/ 	.word	0x00000130
        /*0364*/ 	.short	0x0100
        /*0366*/ 	.byte	0x05
	.zero		1


	//   ....[38]....
        /*0368*/ 	.word	0x00000830
        /*036c*/ 	.word	0x000000ff
        /*0370*/ 	.word	0x00000098
        /*0374*/ 	.short	0x0100
        /*0376*/ 	.byte	0x05
	.zero		1


	//   ....[39]....
        /*0378*/ 	.word	0x00000840
        /*037c*/ 	.word	0x000000ff
        /*0380*/ 	.word	0x00000138
        /*0384*/ 	.short	0x0100
        /*0386*/ 	.byte	0x05
	.zero		1


	//   ....[40]....
        /*0388*/ 	.word	0x00000980
        /*038c*/ 	.word	0x000000ff
        /*0390*/ 	.word	0x00000140
        /*0394*/ 	.short	0x0100
        /*0396*/ 	.byte	0x07
	.zero		1


	//   ....[41]....
        /*0398*/ 	.word	0x00000990
        /*039c*/ 	.word	0x000000ff
        /*03a0*/ 	.word	0x00000160
        /*03a4*/ 	.short	0x0100
        /*03a6*/ 	.byte	0x07
	.zero		1


	//   ....[42]....
        /*03a8*/ 	.word	0x000009a0
        /*03ac*/ 	.word	0x000000ff
        /*03b0*/ 	.word	0x00000148
        /*03b4*/ 	.short	0x0100
        /*03b6*/ 	.byte	0x07
	.zero		1


	//   ....[43]....
        /*03b8*/ 	.word	0x000009b0
        /*03bc*/ 	.word	0x000000ff
        /*03c0*/ 	.word	0x00000168
        /*03c4*/ 	.short	0x0100
        /*03c6*/ 	.byte	0x07
	.zero		1


	//   ....[44]....
        /*03c8*/ 	.word	0x000009c0
        /*03cc*/ 	.word	0x000000ff
        /*03d0*/ 	.word	0x00000150
        /*03d4*/ 	.short	0x0100
        /*03d6*/ 	.byte	0x07
	.zero		1


	//   ....[45]....
        /*03d8*/ 	.word	0x000009d0
        /*03dc*/ 	.word	0x000000ff
        /*03e0*/ 	.word	0x00000170
        /*03e4*/ 	.short	0x0100
        /*03e6*/ 	.byte	0x07
	.zero		1


	//   ....[46]....
        /*03e8*/ 	.word	0x000009e0
        /*03ec*/ 	.word	0x000000ff
        /*03f0*/ 	.word	0x00000158
        /*03f4*/ 	.short	0x0100
        /*03f6*/ 	.byte	0x07
	.zero		1


	//   ....[47]....
        /*03f8*/ 	.word	0x000009f0
        /*03fc*/ 	.word	0x000000ff
        /*0400*/ 	.word	0x00000178
        /*0404*/ 	.short	0x0100
        /*0406*/ 	.byte	0x07
	.zero		1


	//   ....[48]....
        /*0408*/ 	.word	0x00000ae0
        /*040c*/ 	.word	0x000000ff
        /*0410*/ 	.word	0x00000180
        /*0414*/ 	.short	0x0100
        /*0416*/ 	.byte	0x05
	.zero		1


	//   ....[49]....
        /*0418*/ 	.word	0x00000af0
        /*041c*/ 	.word	0x000000ff
        /*0420*/ 	.word	0x00000188
        /*0424*/ 	.short	0x0100
        /*0426*/ 	.byte	0x05
	.zero		1


	//   ....[50]....
        /*0428*/ 	.word	0x00000c30
        /*042c*/ 	.word	0x000000ff
        /*0430*/ 	.word	0x00000190
        /*0434*/ 	.short	0x0100
        /*0436*/ 	.byte	0x05
	.zero		1


	//   ....[51]....
        /*0438*/ 	.word	0x00000c40
        /*043c*/ 	.word	0x000000ff
        /*0440*/ 	.word	0x000001a0
        /*0444*/ 	.short	0x0100
        /*0446*/ 	.byte	0x05
	.zero		1


	//   ....[52]....
        /*0448*/ 	.word	0x00000c50
        /*044c*/ 	.word	0x000000ff
        /*0450*/ 	.word	0x00000198
        /*0454*/ 	.short	0x0100
        /*0456*/ 	.byte	0x05
	.zero		1


	//   ....[53]....
        /*0458*/ 	.word	0x00000c60
        /*045c*/ 	.word	0x000000ff
        /*0460*/ 	.word	0x000001a8
        /*0464*/ 	.short	0x0100
        /*0466*/ 	.byte	0x05
	.zero		1


	//   ....[54]....
        /*0468*/ 	.word	0x00000d90
        /*046c*/ 	.word	0x000000ff
        /*0470*/ 	.word	0x000001b0
        /*0474*/ 	.short	0x0100
        /*0476*/ 	.byte	0x07
	.zero		1


	//   ....[55]....
        /*0478*/ 	.word	0x00000da0
        /*047c*/ 	.word	0x000000ff
        /*0480*/ 	.word	0x000001d0
        /*0484*/ 	.short	0x0100
        /*0486*/ 	.byte	0x07
	.zero		1


	//   ....[56]....
        /*0488*/ 	.word	0x00000db0
        /*048c*/ 	.word	0x000000ff
        /*0490*/ 	.word	0x000001b8
        /*0494*/ 	.short	0x0100
        /*0496*/ 	.byte	0x07
	.zero		1


	//   ....[57]....
        /*0498*/ 	.word	0x00000dc0
        /*049c*/ 	.word	0x000000ff
        /*04a0*/ 	.word	0x000001d8
        /*04a4*/ 	.short	0x0100
        /*04a6*/ 	.byte	0x07
	.zero		1


	//   ....[58]....
        /*04a8*/ 	.word	0x00000dd0
        /*04ac*/ 	.word	0x000000ff
        /*04b0*/ 	.word	0x000001c0
        /*04b4*/ 	.short	0x0100
        /*04b6*/ 	.byte	0x07
	.zero		1


	//   ....[59]....
        /*04b8*/ 	.word	0x00000de0
        /*04bc*/ 	.word	0x000000ff
        /*04c0*/ 	.word	0x000001e0
        /*04c4*/ 	.short	0x0100
        /*04c6*/ 	.byte	0x07
	.zero		1


	//   ....[60]....
        /*04c8*/ 	.word	0x00000df0
        /*04cc*/ 	.word	0x000000ff
        /*04d0*/ 	.word	0x000001c8
        /*04d4*/ 	.short	0x0100
        /*04d6*/ 	.byte	0x07
	.zero		1


	//   ....[61]....
        /*04d8*/ 	.word	0x00000e00
        /*04dc*/ 	.word	0x000000ff
        /*04e0*/ 	.word	0x000001e8
        /*04e4*/ 	.short	0x0100
        /*04e6*/ 	.byte	0x07
	.zero		1


	//   ....[62]....
        /*04e8*/ 	.word	0x00000ef0
        /*04ec*/ 	.word	0x000000ff
        /*04f0*/ 	.word	0x000001f0
        /*04f4*/ 	.short	0x0100
        /*04f6*/ 	.byte	0x05
	.zero		1


	//   ....[63]....
        /*04f8*/ 	.word	0x00000f00
        /*04fc*/ 	.word	0x000000ff
        /*0500*/ 	.word	0x00000200
        /*0504*/ 	.short	0x0100
        /*0506*/ 	.byte	0x05
	.zero		1


	//   ....[64]....
        /*0508*/ 	.word	0x00000f10
        /*050c*/ 	.word	0x000000ff
        /*0510*/ 	.word	0x000001f8
        /*0514*/ 	.short	0x0100
        /*0516*/ 	.byte	0x05
	.zero		1


	//   ....[65]....
        /*0518*/ 	.word	0x00000f20
        /*051c*/ 	.word	0x000000ff
        /*0520*/ 	.word	0x00000208
        /*0524*/ 	.short	0x0100
        /*0526*/ 	.byte	0x05
	.zero		1


	//   ....[66]....
        /*0528*/ 	.word	0x000017f0
        /*052c*/ 	.word	0x00000002
        /*0530*/ 	.word	0x00000200
        /*0534*/ 	.short	0x010a
        /*0536*/ 	.byte	0xff
	.zero		1


	//   ....[67]....
        /*0538*/ 	.word	0x00001820
        /*053c*/ 	.word	0x00000002
        /*0540*/ 	.word	0x000001f0
        /*0544*/ 	.short	0x0101
        /*0546*/ 	.byte	0xff
	.zero		1


	//   ....[68]....
        /*0548*/ 	.word	0x000018f0
        /*054c*/ 	.word	0x000000ff
        /*0550*/ 	.word	0x000000a0
        /*0554*/ 	.short	0x010a
        /*0556*/ 	.byte	0x08
	.zero		1


	//   ....[69]....
        /*0558*/ 	.word	0x00001990
        /*055c*/ 	.word	0x000000ff
        /*0560*/ 	.word	0x000000a0
        /*0564*/ 	.short	0x010a
        /*0566*/ 	.byte	0x21
	.zero		1


	//   ....[70]....
        /*0568*/ 	.word	0x00001ae0
        /*056c*/ 	.word	0x000000ff
        /*0570*/ 	.word	0x000000a0
        /*0574*/ 	.short	0x010a
        /*0576*/ 	.byte	0x08
	.zero		1


	//   ....[71]....
        /*0578*/ 	.word	0x00001bf0
        /*057c*/ 	.word	0x000000ff
        /*0580*/ 	.word	0x00000188
        /*0584*/ 	.short	0x0101
        /*0586*/ 	.byte	0x04
	.zero		1


	//   ....[72]....
        /*0588*/ 	.word	0x00001c10
        /*058c*/ 	.word	0x000000ff
        /*0590*/ 	.word	0x000000a0
        /*0594*/ 	.short	0x010a
        /*0596*/ 	.byte	0x08
	.zero		1


	//   ....[73]....
        /*0598*/ 	.word	0x00001c90
        /*059c*/ 	.word	0x000000ff
        /*05a0*/ 	.word	0x000000a0
        /*05a4*/ 	.short	0x010a
        /*05a6*/ 	.byte	0x11
	.zero		1


	//   ....[74]....
        /*05a8*/ 	.word	0x00001de0
        /*05ac*/ 	.word	0x000000ff
        /*05b0*/ 	.word	0x000000a0
        /*05b4*/ 	.short	0x010a
        /*05b6*/ 	.byte	0x08
	.zero		1


	//   ....[75]....
        /*05b8*/ 	.word	0x00001f20
        /*05bc*/ 	.word	0x00000002
        /*05c0*/ 	.word	0x00000190
        /*05c4*/ 	.short	0x010a
        /*05c6*/ 	.byte	0xff
	.zero		1


	//   ....[76]....
        /*05c8*/ 	.word	0x00001fe0
        /*05cc*/ 	.word	0x00000002
        /*05d0*/ 	.word	0x00000000
        /*05d4*/ 	.short	0x0101
        /*05d6*/ 	.byte	0xff
	.zero		1


	//   ....[77]....
        /*05d8*/ 	.word	0x00002540
        /*05dc*/ 	.word	0x000000ff
        /*05e0*/ 	.word	0x00000000
        /*05e4*/ 	.short	0x010a
        /*05e6*/ 	.byte	0x05
	.zero		1


	//   ....[78]....
        /*05e8*/ 	.word	0x000025d0
        /*05ec*/ 	.word	0x000000ff
        /*05f0*/ 	.word	0x00000000
        /*05f4*/ 	.short	0x010a
        /*05f6*/ 	.byte	0x05
	.zero		1


	//   ....[79]....
        /*05f8*/ 	.word	0x00002660
        /*05fc*/ 	.word	0x000000ff
        /*0600*/ 	.word	0x00000000
        /*0604*/ 	.short	0x010a
        /*0606*/ 	.byte	0x05
	.zero		1


	//   ....[80]....
        /*0608*/ 	.word	0x000026f0
        /*060c*/ 	.word	0x000000ff
        /*0610*/ 	.word	0x00000000
        /*0614*/ 	.short	0x010a
        /*0616*/ 	.byte	0x05
	.zero		1


	//   ....[81]....
        /*0618*/ 	.word	0x00002780
        /*061c*/ 	.word	0x000000ff
        /*0620*/ 	.word	0x00000000
        /*0624*/ 	.short	0x010a
        /*0626*/ 	.byte	0x05
	.zero		1


	//   ....[82]....
        /*0628*/ 	.word	0x00002810
        /*062c*/ 	.word	0x000000ff
        /*0630*/ 	.word	0x00000000
        /*0634*/ 	.short	0x010a
        /*0636*/ 	.byte	0x05
	.zero		1


	//   ....[83]....
        /*0638*/ 	.word	0x000028a0
        /*063c*/ 	.word	0x000000ff
        /*0640*/ 	.word	0x00000000
        /*0644*/ 	.short	0x010a
        /*0646*/ 	.byte	0x05
	.zero		1


	//   ....[84]....
        /*0648*/ 	.word	0x00002930
        /*064c*/ 	.word	0x000000ff
        /*0650*/ 	.word	0x00000000
        /*0654*/ 	.short	0x010a
        /*0656*/ 	.byte	0x05
	.zero		1


	//   ....[85]....
        /*0658*/ 	.word	0x000029c0
        /*065c*/ 	.word	0x000000ff
        /*0660*/ 	.word	0x00000000
        /*0664*/ 	.short	0x010a
        /*0666*/ 	.byte	0x05
	.zero		1


	//   ....[86]....
        /*0668*/ 	.word	0x00002a50
        /*066c*/ 	.word	0x000000ff
        /*0670*/ 	.word	0x00000000
        /*0674*/ 	.short	0x010a
        /*0676*/ 	.byte	0x05
	.zero		1


	//   ....[87]....
        /*0678*/ 	.word	0x00002ae0
        /*067c*/ 	.word	0x000000ff
        /*0680*/ 	.word	0x00000000
        /*0684*/ 	.short	0x010a
        /*0686*/ 	.byte	0x05
	.zero		1


	//   ....[88]....
        /*0688*/ 	.word	0x00002b70
        /*068c*/ 	.word	0x000000ff
        /*0690*/ 	.word	0x00000000
        /*0694*/ 	.short	0x010a
        /*0696*/ 	.byte	0x05
	.zero		1


	//   ....[89]....
        /*0698*/ 	.word	0x00002c00
        /*069c*/ 	.word	0x000000ff
        /*06a0*/ 	.word	0x00000000
        /*06a4*/ 	.short	0x010a
        /*06a6*/ 	.byte	0x05
	.zero		1


	//   ....[90]....
        /*06a8*/ 	.word	0x00002c90
        /*06ac*/ 	.word	0x000000ff
        /*06b0*/ 	.word	0x00000000
        /*06b4*/ 	.short	0x010a
        /*06b6*/ 	.byte	0x05
	.zero		1


	//   ....[91]....
        /*06b8*/ 	.word	0x00002d20
        /*06bc*/ 	.word	0x000000ff
        /*06c0*/ 	.word	0x00000000
        /*06c4*/ 	.short	0x010a
        /*06c6*/ 	.byte	0x05
	.zero		1


	//   ....[92]....
        /*06c8*/ 	.word	0x00002db0
        /*06cc*/ 	.word	0x000000ff
        /*06d0*/ 	.word	0x00000000
        /*06d4*/ 	.short	0x010a
        /*06d6*/ 	.byte	0x05
	.zero		1


	//   ....[93]....
        /*06d8*/ 	.word	0x00002e40
        /*06dc*/ 	.word	0x000000ff
        /*06e0*/ 	.word	0x00000000
        /*06e4*/ 	.short	0x010a
        /*06e6*/ 	.byte	0x05
	.zero		1


	//   ....[94]....
        /*06e8*/ 	.word	0x00002ed0
        /*06ec*/ 	.word	0x000000ff
        /*06f0*/ 	.word	0x00000000
        /*06f4*/ 	.short	0x010a
        /*06f6*/ 	.byte	0x05
	.zero		1


	//   ....[95]....
        /*06f8*/ 	.word	0x00002f60
        /*06fc*/ 	.word	0x000000ff
        /*0700*/ 	.word	0x00000000
        /*0704*/ 	.short	0x010a
        /*0706*/ 	.byte	0x05
	.zero		1


	//   ....[96]....
        /*0708*/ 	.word	0x00003000
        /*070c*/ 	.word	0x00000000
        /*0710*/ 	.word	0x00000000
        /*0714*/ 	.short	0x010a
        /*0716*/ 	.byte	0xff
	.zero		1


	//   ....[97]....
        /*0718*/ 	.word	0x00003120
        /*071c*/ 	.word	0x00000000
        /*0720*/ 	.word	0x000001f0
        /*0724*/ 	.short	0x010a
        /*0726*/ 	.byte	0xff
	.zero		1


	//   ....[98]....
        /*0728*/ 	.word	0x00003190
        /*072c*/ 	.word	0x00000000
        /*0730*/ 	.word	0x00000000
        /*0734*/ 	.short	0x0101
        /*0736*/ 	.byte	0xff
	.zero		1


	//   ....[99]....
        /*0738*/ 	.word	0x000031b0
        /*073c*/ 	.word	0x000000ff
        /*0740*/ 	.word	0x000001a0
        /*0744*/ 	.short	0x010a
        /*0746*/ 	.byte	0x05
	.zero		1


	//   ....[100]....
        /*0748*/ 	.word	0x000032d0
        /*074c*/ 	.word	0x00000000
        /*0750*/ 	.word	0x00000190
        /*0754*/ 	.short	0x010a
        /*0756*/ 	.byte	0xff
	.zero		1


	//   ....[101]....
        /*0758*/ 	.word	0x000033d0
        /*075c*/ 	.word	0x00000000
        /*0760*/ 	.word	0x00000000
        /*0764*/ 	.short	0x0101
        /*0766*/ 	.byte	0xff
	.zero		1


	//   ....[102]....
        /*0768*/ 	.word	0x00003460
        /*076c*/ 	.word	0x000000ff
        /*0770*/ 	.word	0x000001a0
        /*0774*/ 	.short	0x0106
        /*0776*/ 	.byte	0x05
	.zero		1


	//   ....[103]....
        /*0778*/ 	.word	0x00003480
        /*077c*/ 	.word	0x000000ff
        /*0780*/ 	.word	0x000001a0
        /*0784*/ 	.short	0x010a
        /*0786*/ 	.byte	0x05
	.zero		1


	//   ....[104]....
        /*0788*/ 	.word	0x00003510
        /*078c*/ 	.word	0x000000ff
        /*0790*/ 	.word	0x000001a0
        /*0794*/ 	.short	0x0106
        /*0796*/ 	.byte	0x04
	.zero		1


	//   ....[105]....
        /*0798*/ 	.word	0x00003550
        /*079c*/ 	.word	0x00000000
        /*07a0*/ 	.word	0x000001a0
        /*07a4*/ 	.short	0x010a
        /*07a6*/ 	.byte	0xff
	.zero		1


	//   ....[106]....
        /*07a8*/ 	.word	0x00003a20
        /*07ac*/ 	.word	0x00000000
        /*07b0*/ 	.word	0x00000190
        /*07b4*/ 	.short	0x010a
        /*07b6*/ 	.byte	0xff
	.zero		1


	//   ....[107]....
        /*07b8*/ 	.word	0x00003b20
        /*07bc*/ 	.word	0x00000003
        /*07c0*/ 	.word	0x00000000
        /*07c4*/ 	.short	0x0101
        /*07c6*/ 	.byte	0xff
	.zero		1


	//   ....[108]....
        /*07c8*/ 	.word	0x00003b30
        /*07cc*/ 	.word	0x000000ff
        /*07d0*/ 	.word	0x00000000
        /*07d4*/ 	.short	0x010a
        /*07d6*/ 	.byte	0x04
	.zero		1


	//   ....[109]....
        /*07d8*/ 	.word	0x00003b50
        /*07dc*/ 	.word	0x000000ff
        /*07e0*/ 	.word	0x000001d0
        /*07e4*/ 	.short	0x010a
        /*07e6*/ 	.byte	0x09
	.zero		1


	//   ....[110]....
        /*07e8*/ 	.word	0x00003c90
        /*07ec*/ 	.word	0x000000ff
        /*07f0*/ 	.word	0x00000000
        /*07f4*/ 	.short	0x010a
        /*07f6*/ 	.byte	0x07
	.zero		1


	//   ....[111]....
        /*07f8*/ 	.word	0x00003da0
        /*07fc*/ 	.word	0x000000ff
        /*0800*/ 	.word	0x00000000
        /*0804*/ 	.short	0x010a
        /*0806*/ 	.byte	0x04
	.zero		1


	//   ....[112]....
        /*0808*/ 	.word	0x00003f80
        /*080c*/ 	.word	0x000000ff
        /*0810*/ 	.word	0x00000000
        /*0814*/ 	.short	0x010a
        /*0816*/ 	.byte	0x05
	.zero		1


	//   ....[113]....
        /*0818*/ 	.word	0x00004010
        /*081c*/ 	.word	0x000000ff
        /*0820*/ 	.word	0x00000000
        /*0824*/ 	.short	0x010a
        /*0826*/ 	.byte	0x05
	.zero		1


	//   ....[114]....
        /*0828*/ 	.word	0x000040a0
        /*082c*/ 	.word	0x000000ff
        /*0830*/ 	.word	0x00000000
        /*0834*/ 	.short	0x010a
        /*0836*/ 	.byte	0x05
	.zero		1


	//   ....[115]....
        /*0838*/ 	.word	0x00004130
        /*083c*/ 	.word	0x000000ff
        /*0840*/ 	.word	0x00000000
        /*0844*/ 	.short	0x010a
        /*0846*/ 	.byte	0x07
	.zero		1


	//   ....[116]....
        /*0848*/ 	.word	0x000045b0
        /*084c*/ 	.word	0x00000000
        /*0850*/ 	.word	0x00000190
        /*0854*/ 	.short	0x010a
        /*0856*/ 	.byte	0xff
	.zero		1


	//   ....[117]....
        /*0858*/ 	.word	0x00004670
        /*085c*/ 	.word	0x00000000
        /*0860*/ 	.word	0x00000000
        /*0864*/ 	.short	0x0101
        /*0866*/ 	.byte	0xff
	.zero		1


	//   ....[118]....
        /*0868*/ 	.word	0x00004990
        /*086c*/ 	.word	0x000000ff
        /*0870*/ 	.word	0x00000188
        /*0874*/ 	.short	0x010a
        /*0876*/ 	.byte	0x07
	.zero		1


	//   ....[119]....
        /*0878*/ 	.word	0x00004b80
        /*087c*/ 	.word	0x000000ff
        /*0880*/ 	.word	0x00000160
        /*0884*/ 	.short	0x010a
        /*0886*/ 	.byte	0x07
	.zero		1


	//   ....[120]....
        /*0888*/ 	.word	0x00004cf0
        /*088c*/ 	.word	0x000000ff
        /*0890*/ 	.word	0x00000140
        /*0894*/ 	.short	0x010b
        /*0896*/ 	.byte	0x07
	.zero		1


	//   ....[121]....
        /*0898*/ 	.word	0x00004d00
        /*089c*/ 	.word	0x000000ff
        /*08a0*/ 	.word	0x00000000
        /*08a4*/ 	.short	0x0101
        /*08a6*/ 	.byte	0x08
	.zero		1


	//   ....[122]....
        /*08a8*/ 	.word	0x00004d10
        /*08ac*/ 	.word	0x000000ff
        /*08b0*/ 	.word	0x00000168
        /*08b4*/ 	.short	0x010a
        /*08b6*/ 	.byte	0x07
	.zero		1


	//   ....[123]....
        /*08b8*/ 	.word	0x00004e60
        /*08bc*/ 	.word	0x000000ff
        /*08c0*/ 	.word	0x00000148
        /*08c4*/ 	.short	0x010b
        /*08c6*/ 	.byte	0x07
	.zero		1


	//   ....[124]....
        /*08c8*/ 	.word	0x00004e70
        /*08cc*/ 	.word	0x000000ff
        /*08d0*/ 	.word	0x00000000
        /*08d4*/ 	.short	0x0101
        /*08d6*/ 	.byte	0x08
	.zero		1


	//   ....[125]....
        /*08d8*/ 	.word	0x00004e80
        /*08dc*/ 	.word	0x000000ff
        /*08e0*/ 	.word	0x00000170
        /*08e4*/ 	.short	0x010a
        /*08e6*/ 	.byte	0x07
	.zero		1


	//   ....[126]....
        /*08e8*/ 	.word	0x00005000
        /*08ec*/ 	.word	0x000000ff
        /*08f0*/ 	.word	0x00000150
        /*08f4*/ 	.short	0x010b
        /*08f6*/ 	.byte	0x07
	.zero		1


	//   ....[127]....
        /*08f8*/ 	.word	0x00005040
        /*08fc*/ 	.word	0x000000ff
        /*0900*/ 	.word	0x00000000
        /*0904*/ 	.short	0x0101
        /*0906*/ 	.byte	0x08
	.zero		1


	//   ....[128]....
        /*0908*/ 	.word	0x00005080
        /*090c*/ 	.word	0x000000ff
        /*0910*/ 	.word	0x00000178
        /*0914*/ 	.short	0x010a
        /*0916*/ 	.byte	0x07
	.zero		1


	//   ....[129]....
        /*0918*/ 	.word	0x000052c0
        /*091c*/ 	.word	0x000000ff
        /*0920*/ 	.word	0x00000158
        /*0924*/ 	.short	0x010b
        /*0926*/ 	.byte	0x07
	.zero		1


	//   ....[130]....
        /*0928*/ 	.word	0x000052e0
        /*092c*/ 	.word	0x000000ff
        /*0930*/ 	.word	0x00000000
        /*0934*/ 	.short	0x0101
        /*0936*/ 	.byte	0x0d
	.zero		1


	//   ....[131]....
        /*0938*/ 	.word	0x00005310
        /*093c*/ 	.word	0x000000ff
        /*0940*/ 	.word	0x00000160
        /*0944*/ 	.short	0x010a
        /*0946*/ 	.byte	0x07
	.zero		1


	//   ....[132]....
        /*0948*/ 	.word	0x00005330
        /*094c*/ 	.word	0x000000ff
        /*0950*/ 	.word	0x00000168
        /*0954*/ 	.short	0x010a
        /*0956*/ 	.byte	0x07
	.zero		1


	//   ....[133]....
        /*0958*/ 	.word	0x00005350
        /*095c*/ 	.word	0x000000ff
        /*0960*/ 	.word	0x00000170
        /*0964*/ 	.short	0x010a
        /*0966*/ 	.byte	0x07
	.zero		1


	//   ....[134]....
        /*0968*/ 	.word	0x00005390
        /*096c*/ 	.word	0x00000000
        /*0970*/ 	.word	0x00000178
        /*0974*/ 	.short	0x010a
        /*0976*/ 	.byte	0xff
	.zero		1


	//   ....[135]....
        /*0978*/ 	.word	0x000056d0
        /*097c*/ 	.word	0x00000000
        /*0980*/ 	.word	0x00000190
        /*0984*/ 	.short	0x010a
        /*0986*/ 	.byte	0xff
	.zero		1


	//   ....[136]....
        /*0988*/ 	.word	0x000057e0
        /*098c*/ 	.word	0x00000000
        /*0990*/ 	.word	0x00000000
        /*0994*/ 	.short	0x0101
        /*0996*/ 	.byte	0xff
	.zero		1


	//   ....[137]....
        /*0998*/ 	.word	0x00006200
        /*099c*/ 	.word	0x00000002
        /*09a0*/ 	.word	0x00000140
        /*09a4*/ 	.short	0x010a
        /*09a6*/ 	.byte	0xff
	.zero		1


	//   ....[138]....
        /*09a8*/ 	.word	0x00006240
        /*09ac*/ 	.word	0x00000071
        /*09b0*/ 	.word	0x000001b0
        /*09b4*/ 	.short	0x010a
        /*09b6*/ 	.byte	0xff
	.zero		1


	//   ....[139]....
        /*09b8*/ 	.word	0x00006380
        /*09bc*/ 	.word	0x00000002
        /*09c0*/ 	.word	0x00000140
        /*09c4*/ 	.short	0x010a
        /*09c6*/ 	.byte	0xff
	.zero		1


	//   ....[140]....
        /*09c8*/ 	.word	0x000064a0
        /*09cc*/ 	.word	0x00000000
        /*09d0*/ 	.word	0x00000000
        /*09d4*/ 	.short	0x0101
        /*09d6*/ 	.byte	0xff
	.zero		1


	//   ....[141]....
        /*09d8*/ 	.word	0x00006520
        /*09dc*/ 	.word	0x00000071
        /*09e0*/ 	.word	0x000001b0
        /*09e4*/ 	.short	0x010a
        /*09e6*/ 	.byte	0xff
	.zero		1


	//   ....[142]....
        /*09e8*/ 	.word	0x00007070
        /*09ec*/ 	.word	0x00000000
        /*09f0*/ 	.word	0x00000140
        /*09f4*/ 	.short	0x010a
        /*09f6*/ 	.byte	0xff
	.zero		1


	//   ....[143]....
        /*09f8*/ 	.word	0x00007130
        /*09fc*/ 	.word	0x00000000
        /*0a00*/ 	.word	0x00000140
        /*0a04*/ 	.short	0x010a
        /*0a06*/ 	.byte	0xff
	.zero		1


	//   ....[144]....
        /*0a08*/ 	.word	0x00007260
        /*0a0c*/ 	.word	0x00000000
        /*0a10*/ 	.word	0x00000000
        /*0a14*/ 	.short	0x0101
        /*0a16*/ 	.byte	0xff
	.zero		1


	//   ....[145]....
        /*0a18*/ 	.word	0x00007dd0
        /*0a1c*/ 	.word	0x00000000
        /*0a20*/ 	.word	0x00000140
        /*0a24*/ 	.short	0x010a
        /*0a26*/ 	.byte	0xff
	.zero		1


	//   ....[146]....
        /*0a28*/ 	.word	0x00007e90
        /*0a2c*/ 	.word	0x00000000
        /*0a30*/ 	.word	0x00000140
        /*0a34*/ 	.short	0x010a
        /*0a36*/ 	.byte	0xff
	.zero		1


	//   ....[147]....
        /*0a38*/ 	.word	0x00007fc0
        /*0a3c*/ 	.word	0x00000000
        /*0a40*/ 	.word	0x00000000
        /*0a44*/ 	.short	0x0101
        /*0a46*/ 	.byte	0xff
	.zero		1


	//   ....[148]....
        /*0a48*/ 	.word	0x00008b60
        /*0a4c*/ 	.word	0x00000000
        /*0a50*/ 	.word	0x00000140
        /*0a54*/ 	.short	0x010a
        /*0a56*/ 	.byte	0xff
	.zero		1


	//   ....[149]....
        /*0a58*/ 	.word	0x00008c20
        /*0a5c*/ 	.word	0x00000000
        /*0a60*/ 	.word	0x00000140
        /*0a64*/ 	.short	0x010a
        /*0a66*/ 	.byte	0xff
	.zero		1


	//   ....[150]....
        /*0a68*/ 	.word	0x00008d50
        /*0a6c*/ 	.word	0x00000000
        /*0a70*/ 	.word	0x00000000
        /*0a74*/ 	.short	0x0101
        /*0a76*/ 	.byte	0xff
	.zero		1


	//   ....[151]....
        /*0a78*/ 	.word	0x00009190
        /*0a7c*/ 	.word	0x000000ff
        /*0a80*/ 	.word	0x00000000
        /*0a84*/ 	.short	0x0101
        /*0a86*/ 	.byte	0x05
	.zero		1


	//   ....[152]....
        /*0a88*/ 	.word	0x000099d0
        /*0a8c*/ 	.word	0x00000002
        /*0a90*/ 	.word	0x00000200
        /*0a94*/ 	.short	0x010a
        /*0a96*/ 	.byte	0xff
	.zero		1


	//   ....[153]....
        /*0a98*/ 	.word	0x00009a30
        /*0a9c*/ 	.word	0x00000002
        /*0aa0*/ 	.word	0x000000a0
        /*0aa4*/ 	.short	0x010a
        /*0aa6*/ 	.byte	0xff
	.zero		1


	//   ....[154]....
        /*0aa8*/ 	.word	0x00009a90
        /*0aac*/ 	.word	0x00000002
        /*0ab0*/ 	.word	0x000000a0
        /*0ab4*/ 	.short	0x010a
        /*0ab6*/ 	.byte	0xff
	.zero		1


	//   ....[155]....
        /*0ab8*/ 	.word	0x00009ae0
        /*0abc*/ 	.word	0x00000002
        /*0ac0*/ 	.word	0x00000190
        /*0ac4*/ 	.short	0x010a
        /*0ac6*/ 	.byte	0xff
	.zero		1


	//   ....[156]....
        /*0ac8*/ 	.word	0x00009b40
        /*0acc*/ 	.word	0x00000000
        /*0ad0*/ 	.word	0x00000000
        /*0ad4*/ 	.short	0x010a
        /*0ad6*/ 	.byte	0xff
	.zero		1


	//   ....[157]....
        /*0ad8*/ 	.word	0x00009ba0
        /*0adc*/ 	.word	0x00000000
        /*0ae0*/ 	.word	0x00000000
        /*0ae4*/ 	.short	0x010a
        /*0ae6*/ 	.byte	0xff
	.zero		1


	//   ....[158]....
        /*0ae8*/ 	.word	0x00009c00
        /*0aec*/ 	.word	0x00000000
        /*0af0*/ 	.word	0x00000000
        /*0af4*/ 	.short	0x010a
        /*0af6*/ 	.byte	0xff
	.zero		1


	//   ....[159]....
        /*0af8*/ 	.word	0x00009c60
        /*0afc*/ 	.word	0x00000000
        /*0b00*/ 	.word	0x00000000
        /*0b04*/ 	.short	0x010a
        /*0b06*/ 	.byte	0xff
	.zero		1


	//   ....[160]....
        /*0b08*/ 	.word	0x00009cc0
        /*0b0c*/ 	.word	0x00000000
        /*0b10*/ 	.word	0x00000000
        /*0b14*/ 	.short	0x010a
        /*0b16*/ 	.byte	0xff
	.zero		1


	//   ....[161]....
        /*0b18*/ 	.word	0x00009d20
        /*0b1c*/ 	.word	0x00000000
        /*0b20*/ 	.word	0x00000000
        /*0b24*/ 	.short	0x010a
        /*0b26*/ 	.byte	0xff
	.zero		1


	//   ....[162]....
        /*0b28*/ 	.word	0x00009d80
        /*0b2c*/ 	.word	0x00000000
        /*0b30*/ 	.word	0x00000000
        /*0b34*/ 	.short	0x010a
        /*0b36*/ 	.byte	0xff
	.zero		1


	//   ....[163]....
        /*0b38*/ 	.word	0x00009de0
        /*0b3c*/ 	.word	0x00000000
        /*0b40*/ 	.word	0x00000000
        /*0b44*/ 	.short	0x010a
        /*0b46*/ 	.byte	0xff
	.zero		1


	//   ....[164]....
        /*0b48*/ 	.word	0x00009e40
        /*0b4c*/ 	.word	0x00000000
        /*0b50*/ 	.word	0x00000000
        /*0b54*/ 	.short	0x010a
        /*0b56*/ 	.byte	0xff
	.zero		1


	//   ....[165]....
        /*0b58*/ 	.word	0x00009ea0
        /*0b5c*/ 	.word	0x00000000
        /*0b60*/ 	.word	0x00000000
        /*0b64*/ 	.short	0x010a
        /*0b66*/ 	.byte	0xff
	.zero		1


	//   ....[166]....
        /*0b68*/ 	.word	0x00009f00
        /*0b6c*/ 	.word	0x00000000
        /*0b70*/ 	.word	0x00000000
        /*0b74*/ 	.short	0x010a
        /*0b76*/ 	.byte	0xff
	.zero		1


	//   ....[167]....
        /*0b78*/ 	.word	0x00009f60
        /*0b7c*/ 	.word	0x00000000
        /*0b80*/ 	.word	0x00000000
        /*0b84*/ 	.short	0x010a
        /*0b86*/ 	.byte	0xff
	.zero		1


	//   ....[168]....
        /*0b88*/ 	.word	0x00009fc0
        /*0b8c*/ 	.word	0x00000000
        /*0b90*/ 	.word	0x00000000
        /*0b94*/ 	.short	0x010a
        /*0b96*/ 	.byte	0xff
	.zero		1


	//   ....[169]....
        /*0b98*/ 	.word	0x0000a020
        /*0b9c*/ 	.word	0x00000000
        /*0ba0*/ 	.word	0x00000000
        /*0ba4*/ 	.short	0x010a
        /*0ba6*/ 	.byte	0xff
	.zero		1


	//   ....[170]....
        /*0ba8*/ 	.word	0x0000a080
        /*0bac*/ 	.word	0x00000000
        /*0bb0*/ 	.word	0x00000000
        /*0bb4*/ 	.short	0x010a
        /*0bb6*/ 	.byte	0xff
	.zero		1


	//   ....[171]....
        /*0bb8*/ 	.word	0x0000a0e0
        /*0bbc*/ 	.word	0x00000000
        /*0bc0*/ 	.word	0x00000000
        /*0bc4*/ 	.short	0x010a
        /*0bc6*/ 	.byte	0xff
	.zero		1


	//   ....[172]....
        /*0bc8*/ 	.word	0x0000a140
        /*0bcc*/ 	.word	0x00000000
        /*0bd0*/ 	.word	0x00000000
        /*0bd4*/ 	.short	0x010a
        /*0bd6*/ 	.byte	0xff
	.zero		1


	//   ....[173]....
        /*0bd8*/ 	.word	0x0000a1a0
        /*0bdc*/ 	.word	0x00000000
        /*0be0*/ 	.word	0x00000000
        /*0be4*/ 	.short	0x010a
        /*0be6*/ 	.byte	0xff
	.zero		1


	//   ....[174]....
        /*0be8*/ 	.word	0x0000a200
        /*0bec*/ 	.word	0x00000000
        /*0bf0*/ 	.word	0x00000000
        /*0bf4*/ 	.short	0x010a
        /*0bf6*/ 	.byte	0xff
	.zero		1


	//   ....[175]....
        /*0bf8*/ 	.word	0x0000a250
        /*0bfc*/ 	.word	0x00000000
        /*0c00*/ 	.word	0x000001f0
        /*0c04*/ 	.short	0x010a
        /*0c06*/ 	.byte	0xff
	.zero		1


	//   ....[176]....
        /*0c08*/ 	.word	0x0000a2b0
        /*0c0c*/ 	.word	0x00000000
        /*0c10*/ 	.word	0x000001a0
        /*0c14*/ 	.short	0x010a
        /*0c16*/ 	.byte	0xff
	.zero		1


	//   ....[177]....
        /*0c18*/ 	.word	0x0000a300
        /*0c1c*/ 	.word	0x00000000
        /*0c20*/ 	.word	0x00000190
        /*0c24*/ 	.short	0x010a
        /*0c26*/ 	.byte	0xff
	.zero		1


	//   ....[178]....
        /*0c28*/ 	.word	0x0000a360
        /*0c2c*/ 	.word	0x00000000
        /*0c30*/ 	.word	0x000001a0
        /*0c34*/ 	.short	0x010a
        /*0c36*/ 	.byte	0xff
	.zero		1


	//   ....[179]....
        /*0c38*/ 	.word	0x0000a3b0
        /*0c3c*/ 	.word	0x00000000
        /*0c40*/ 	.word	0x00000190
        /*0c44*/ 	.short	0x010a
        /*0c46*/ 	.byte	0xff
	.zero		1


	//   ....[180]....
        /*0c48*/ 	.word	0x0000a410
        /*0c4c*/ 	.word	0x00000002
        /*0c50*/ 	.word	0x000001d0
        /*0c54*/ 	.short	0x010a
        /*0c56*/ 	.byte	0xff
	.zero		1


	//   ....[181]....
        /*0c58*/ 	.word	0x0000a470
        /*0c5c*/ 	.word	0x00000000
        /*0c60*/ 	.word	0x00000000
        /*0c64*/ 	.short	0x010a
        /*0c66*/ 	.byte	0xff
	.zero		1


	//   ....[182]....
        /*0c68*/ 	.word	0x0000a4d0
        /*0c6c*/ 	.word	0x00000000
        /*0c70*/ 	.word	0x00000000
        /*0c74*/ 	.short	0x010a
        /*0c76*/ 	.byte	0xff
	.zero		1


	//   ....[183]....
        /*0c78*/ 	.word	0x0000a530
        /*0c7c*/ 	.word	0x00000000
        /*0c80*/ 	.word	0x00000000
        /*0c84*/ 	.short	0x010a
        /*0c86*/ 	.byte	0xff
	.zero		1


	//   ....[184]....
        /*0c88*/ 	.word	0x0000a590
        /*0c8c*/ 	.word	0x00000000
        /*0c90*/ 	.word	0x00000000
        /*0c94*/ 	.short	0x010a
        /*0c96*/ 	.byte	0xff
	.zero		1


	//   ....[185]....
        /*0c98*/ 	.word	0x0000a5f0
        /*0c9c*/ 	.word	0x00000000
        /*0ca0*/ 	.word	0x00000000
        /*0ca4*/ 	.short	0x010a
        /*0ca6*/ 	.byte	0xff
	.zero		1


	//   ....[186]....
        /*0ca8*/ 	.word	0x0000a640
        /*0cac*/ 	.word	0x00000000
        /*0cb0*/ 	.word	0x00000190
        /*0cb4*/ 	.short	0x010a
        /*0cb6*/ 	.byte	0xff
	.zero		1


	//   ....[187]....
        /*0cb8*/ 	.word	0x0000a6a0
        /*0cbc*/ 	.word	0x00000000
        /*0cc0*/ 	.word	0x00000188
        /*0cc4*/ 	.short	0x010a
        /*0cc6*/ 	.byte	0xff
	.zero		1


	//   ....[188]....
        /*0cc8*/ 	.word	0x0000a700
        /*0ccc*/ 	.word	0x00000000
        /*0cd0*/ 	.word	0x00000160
        /*0cd4*/ 	.short	0x010a
        /*0cd6*/ 	.byte	0xff
	.zero		1


	//   ....[189]....
        /*0cd8*/ 	.word	0x0000a760
        /*0cdc*/ 	.word	0x00000000
        /*0ce0*/ 	.word	0x00000168
        /*0ce4*/ 	.short	0x010a
        /*0ce6*/ 	.byte	0xff
	.zero		1


	//   ....[190]....
        /*0ce8*/ 	.word	0x0000a7c0
        /*0cec*/ 	.word	0x00000000
        /*0cf0*/ 	.word	0x00000170
        /*0cf4*/ 	.short	0x010a
        /*0cf6*/ 	.byte	0xff
	.zero		1


	//   ....[191]....
        /*0cf8*/ 	.word	0x0000a820
        /*0cfc*/ 	.word	0x00000000
        /*0d00*/ 	.word	0x00000178
        /*0d04*/ 	.short	0x010a
        /*0d06*/ 	.byte	0xff
	.zero		1


	//   ....[192]....
        /*0d08*/ 	.word	0x0000a880
        /*0d0c*/ 	.word	0x00000000
        /*0d10*/ 	.word	0x00000160
        /*0d14*/ 	.short	0x010a
        /*0d16*/ 	.byte	0xff
	.zero		1


	//   ....[193]....
        /*0d18*/ 	.word	0x0000a8e0
        /*0d1c*/ 	.word	0x00000000
        /*0d20*/ 	.word	0x00000168
        /*0d24*/ 	.short	0x010a
        /*0d26*/ 	.byte	0xff
	.zero		1


	//   ....[194]....
        /*0d28*/ 	.word	0x0000a940
        /*0d2c*/ 	.word	0x00000000
        /*0d30*/ 	.word	0x00000170
        /*0d34*/ 	.short	0x010a
        /*0d36*/ 	.byte	0xff
	.zero		1


	//   ....[195]....
        /*0d38*/ 	.word	0x0000a990
        /*0d3c*/ 	.word	0x00000000
        /*0d40*/ 	.word	0x00000190
        /*0d44*/ 	.short	0x010a
        /*0d46*/ 	.byte	0xff
	.zero		1


	//   ....[196]....
        /*0d48*/ 	.word	0x0000a9e0
        /*0d4c*/ 	.word	0x00000002
        /*0d50*/ 	.word	0x00000140
        /*0d54*/ 	.short	0x010a
        /*0d56*/ 	.byte	0xff
	.zero		1


	//   ....[197]....
        /*0d58*/ 	.word	0x0000aa30
        /*0d5c*/ 	.word	0x00000071
        /*0d60*/ 	.word	0x000001b0
        /*0d64*/ 	.short	0x010a
        /*0d66*/ 	.byte	0xff
	.zero		1


	//   ....[198]....
        /*0d68*/ 	.word	0x0000aa80
        /*0d6c*/ 	.word	0x00000000
        /*0d70*/ 	.word	0x00000140
        /*0d74*/ 	.short	0x010a
        /*0d76*/ 	.byte	0xff
	.zero		1


	//   ....[199]....
        /*0d78*/ 	.word	0x0000aad0
        /*0d7c*/ 	.word	0x00000000
        /*0d80*/ 	.word	0x00000140
        /*0d84*/ 	.short	0x010a
        /*0d86*/ 	.byte	0xff
	.zero		1


	//   ....[200]....
        /*0d88*/ 	.word	0x0000ab20
        /*0d8c*/ 	.word	0x00000000
        /*0d90*/ 	.word	0x00000140
        /*0d94*/ 	.short	0x010a
        /*0d96*/ 	.byte	0xff
	.zero		1


	//----- nvinfo : EIATTR_NUM_MBARRIERS
	.align		4
.L_48:
        /*0d98*/ 	.byte	0x03, 0x38
        /*0d9a*/ 	.short	0x0042


	//----- nvinfo : EIATTR_EXIT_INSTR_OFFSETS
	.align		4
        /*0d9c*/ 	.byte	0x04, 0x1c
        /*0d9e*/ 	.short	(.L_50 - .L_49)


	//   ....[0]....
.L_49:
        /*0da0*/ 	.word	0x00003030


	//   ....[1]....
        /*0da4*/ 	.word	0x00003520


	//   ....[2]....
        /*0da8*/ 	.word	0x00003580


	//   ....[3]....
        /*0dac*/ 	.word	0x00004390


	//   ....[4]....
        /*0db0*/ 	.word	0x000053c0


	//   ....[5]....
        /*0db4*/ 	.word	0x00005400


	//   ....[6]....
        /*0db8*/ 	.word	0x000099c0


	//----- nvinfo : EIATTR_MAX_THREADS
	.align		4
.L_50:
        /*0dbc*/ 	.byte	0x04, 0x05
        /*0dbe*/ 	.short	(.L_52 - .L_51)
.L_51:
        /*0dc0*/ 	.word	0x00000100
        /*0dc4*/ 	.word	0x00000001
        /*0dc8*/ 	.word	0x00000001


	//----- nvinfo : EIATTR_CRS_STACK_SIZE
	.align		4
.L_52:
        /*0dcc*/ 	.byte	0x04, 0x1e
        /*0dce*/ 	.short	(.L_54 - .L_53)
.L_53:
        /*0dd0*/ 	.word	0x00000000


	//----- nvinfo : EIATTR_CBANK_PARAM_SIZE
	.align		4
.L_54:
        /*0dd4*/ 	.byte	0x03, 0x19
        /*0dd6*/ 	.short	0x0800


	//----- nvinfo : EIATTR_PARAM_CBANK
	.align		4
        /*0dd8*/ 	.byte	0x04, 0x0a
        /*0dda*/ 	.short	(.L_56 - .L_55)
	.align		4
.L_55:
        /*0ddc*/ 	.word	index@(.nv.constant0._ZN7cutlass13device_kernelINS_4gemm6kernel13GemmUniversalIN4cute5tupleIJiiiiEEENS1_10collective13CollectiveMmaINS1_35MainloopSm100TmaUmmaWarpSpecializedILi20ELi2ELi4ENS5_IJNS4_1CILi1EEESB_SB_EEEEENS5_IJNSA_ILi64EEENSA_ILi256EEENSA_ILi32EEEEEENS_12float_e5m2_tENS5_IJSB_llEEENS_12float_e4m3_tENS5_IJlSB_lEEENS4_8TiledMMAINS4_8MMA_AtomIJNS4_10MMA_TraitsINS4_19SM100_MMA_F8F6F4_SSEJSI_SK_fSE_SF_NS4_17integral_constantINS4_4UMMA5MajorELSS_1EEENSQ_ISS_LSS_0EEENSQ_INSR_7ScaleInELSV_0EEESW_EEEEEENS4_6LayoutISC_NS5_IJNSA_ILi0EEES10_S10_EEEEENS5_IJNS4_10UnderscoreES13_S13_EEEEENS4_13SM90_TMA_LOADENS4_14ComposedLayoutINS4_7SwizzleILi2ELi4ELi3EEENS4_18smem_ptr_flag_bitsILi8EEENSZ_INS5_IJSE_NSA_ILi8EEEEEENS5_IJSB_SE_EEEEEEEvNS4_8identityES16_NS17_INS18_ILi1ELi4ELi3EEES1B_NSZ_INS5_IJS1C_SG_EEENS5_IJSG_SB_EEEEEEEvS1H_EENS_8epilogue10collective18CollectiveEpilogueINS1O_23Sm100TmaWarpSpecializedILi4ELi2ELi32ELb0ELb0EEEJSH_NS5_IJNSZ_ISE_SB_EES1T_EEESI_SL_SI_SL_NS1O_6fusion15FusionCallbacksIS1S_NS1V_17LinearCombinationISI_fSI_fLNS_15FloatRoundStyleE2EEESH_S1U_JEEENS4_5SM1004TMEM4LOAD26SM100_TMEM_LOAD_16dp32b32xES16_NS17_IS19_S1B_NSZ_INS5_IJS1C_SE_EEENS5_IJSE_SB_EEEEEEENS4_39AutoVectorizingCopyWithAssumedAlignmentILi128EEENS4_14SM90_TMA_STOREES28_S2A_S2A_EEEvvEEEEvNT_6ParamsE)
        /*0de0*/ 	.short	0x0380
        /*0de2*/ 	.short	0x0800


	//----- nvinfo : EIATTR_SW_WAR
	.align		4
.L_56:
        /*0de4*/ 	.byte	0x04, 0x36
        /*0de6*/ 	.short	(.L_58 - .L_57)
.L_57:
        /*0de8*/ 	.word	0x00000008
.L_58:


//--------------------- .nv.callgraph             --------------------------
	.section	.nv.callgraph,"",@"SHT_CUDA_CALLGRAPH"
	.align	4
	.sectionentsize	8
	.align		4
        /*0000*/ 	.word	0x00000000
	.align		4
        /*0004*/ 	.word	0xffffffff
	.align		4
        /*0008*/ 	.word	index@(_ZN7cutlass13device_kernelINS_4gemm6kernel13GemmUniversalIN4cute5tupleIJiiiiEEENS1_10collective13CollectiveMmaINS1_35MainloopSm100TmaUmmaWarpSpecializedILi20ELi2ELi4ENS5_IJNS4_1CILi1EEESB_SB_EEEEENS5_IJNSA_ILi64EEENSA_ILi256EEENSA_ILi32EEEEEENS_12float_e5m2_tENS5_IJSB_llEEENS_12float_e4m3_tENS5_IJlSB_lEEENS4_8TiledMMAINS4_8MMA_AtomIJNS4_10MMA_TraitsINS4_19SM100_MMA_F8F6F4_SSEJSI_SK_fSE_SF_NS4_17integral_constantINS4_4UMMA5MajorELSS_1EEENSQ_ISS_LSS_0EEENSQ_INSR_7ScaleInELSV_0EEESW_EEEEEENS4_6LayoutISC_NS5_IJNSA_ILi0EEES10_S10_EEEEENS5_IJNS4_10UnderscoreES13_S13_EEEEENS4_13SM90_TMA_LOADENS4_14ComposedLayoutINS4_7SwizzleILi2ELi4ELi3EEENS4_18smem_ptr_flag_bitsILi8EEENSZ_INS5_IJSE_NSA_ILi8EEEEEENS5_IJSB_SE_EEEEEEEvNS4_8identityES16_NS17_INS18_ILi1ELi4ELi3EEES1B_NSZ_INS5_IJS1C_SG_EEENS5_IJSG_SB_EEEEEEEvS1H_EENS_8epilogue10collective18CollectiveEpilogueINS1O_23Sm100TmaWarpSpecializedILi4ELi2ELi32ELb0ELb0EEEJSH_NS5_IJNSZ_ISE_SB_EES1T_EEESI_SL_SI_SL_NS1O_6fusion15FusionCallbacksIS1S_NS1V_17LinearCombinationISI_fSI_fLNS_15FloatRoundStyleE2EEESH_S1U_JEEENS4_5SM1004TMEM4LOAD26SM100_TMEM_LOAD_16dp32b32xES16_NS17_IS19_S1B_NSZ_INS5_IJS1C_SE_EEENS5_IJSE_SB_EEEEEEENS4_39AutoVectorizingCopyWithAssumedAlignmentILi128EEENS4_14SM90_TMA_STOREES28_S2A_S2A_EEEvvEEEEvNT_6ParamsE)
	.align		4
        /*000c*/ 	.word	index@(__assertfail)
	.align		4
        /*0010*/ 	.word	0x00000000
	.align		4
        /*0014*/ 	.word	0xfffffffe
	.align		4
        /*0018*/ 	.word	0x00000000
	.align		4
        /*001c*/ 	.word	0xfffffffd
	.align		4
        /*0020*/ 	.word	0x00000000
	.align		4
        /*0024*/ 	.word	0xfffffffc


//--------------------- .nv.constant4             --------------------------
	.section	.nv.constant4,"a",@progbits
	.align	8
	.align		8
.nv.constant4:
        /*0000*/ 	.dword	__assertfail
	.align		8
        /*0008*/ 	.dword	__unnamed_1
	.align		8
        /*0010*/ 	.dword	__unnamed_2
	.align		8
        /*0018*/ 	.dword	__unnamed_3
	.align		8
        /*0020*/ 	.dword	_ZN40_INTERNAL_97a016bb_4_k_cu_618d8148_279124cuda3std3__45__cpo5beginE
	.align		8
        /*0028*/ 	.dword	_ZN40_INTERNAL_97a016bb_4_k_cu_618d8148_279124cuda3std3__45__cpo3endE
	.align		8
        /*0030*/ 	.dword	_ZN40_INTERNAL_97a016bb_4_k_cu_618d8148_279124cuda3std3__45__cpo6cbeginE
	.align		8
        /*0038*/ 	.dword	_ZN40_INTERNAL_97a016bb_4_k_cu_618d8148_279124cuda3std3__45__cpo4cendE
	.align		8
        /*0040*/ 	.dword	_ZN40_INTERNAL_97a016bb_4_k_cu_618d8148_279124cuda3std3__442_GLOBAL__N__97a016bb_4_k_cu_618d8148_279126ignoreE
	.align		8
        /*0048*/ 	.dword	_ZN40_INTERNAL_97a016bb_4_k_cu_618d8148_279124cuda3std3__419piecewise_constructE
	.align		8
        /*0050*/ 	.dword	_ZN40_INTERNAL_97a016bb_4_k_cu_618d8148_279124cuda3std3__48in_placeE
	.align		8
        /*0058*/ 	.dword	_ZN40_INTERNAL_97a016bb_4_k_cu_618d8148_279124cuda3std6ranges3__45__cpo4swapE
	.align		8
        /*0060*/ 	.dword	_ZN40_INTERNAL_97a016bb_4_k_cu_618d8148_279124cuda3std6ranges3__45__cpo9iter_moveE
	.align		8
        /*0068*/ 	.dword	_ZN40_INTERNAL_97a016bb_4_k_cu_618d8148_279124cute7productE
	.align		8
        /*0070*/ 	.dword	_ZN40_INTERNAL_97a016bb_4_k_cu_618d8148_279124cute1_E
	.align		8
        /*0078*/ 	.dword	$str$25
	.align		8
        /*0080*/ 	.dword	$str$26
	.align		8
        /*0088*/ 	.dword	$str$27
	.align		8
        /*0090*/ 	.dword	$str$28


//--------------------- .text._ZN7cutlass13device_kernelINS_4gemm6kernel13GemmUniversalIN4cute5tupleIJiiiiEEENS1_10collective13CollectiveMmaINS1_35MainloopSm100TmaUmmaWarpSpecializedILi20ELi2ELi4ENS5_IJNS4_1CILi1EEESB_SB_EEEEENS5_IJNSA_ILi64EEENSA_ILi256EEENSA_ILi32EEEEEENS_12float_e5m2_tENS5_IJSB_llEEENS_12float_e4m3_tENS5_IJlSB_lEEENS4_8TiledMMAINS4_8MMA_AtomIJNS4_10MMA_TraitsINS4_19SM100_MMA_F8F6F4_SSEJSI_SK_fSE_SF_NS4_17integral_constantINS4_4UMMA5MajorELSS_1EEENSQ_ISS_LSS_0EEENSQ_INSR_7ScaleInELSV_0EEESW_EEEEEENS4_6LayoutISC_NS5_IJNSA_ILi0EEES10_S10_EEEEENS5_IJNS4_10UnderscoreES13_S13_EEEEENS4_13SM90_TMA_LOADENS4_14ComposedLayoutINS4_7SwizzleILi2ELi4ELi3EEENS4_18smem_ptr_flag_bitsILi8EEENSZ_INS5_IJSE_NSA_ILi8EEEEEENS5_IJSB_SE_EEEEEEEvNS4_8identityES16_NS17_INS18_ILi1ELi4ELi3EEES1B_NSZ_INS5_IJS1C_SG_EEENS5_IJSG_SB_EEEEEEEvS1H_EENS_8epilogue10collective18CollectiveEpilogueINS1O_23Sm100TmaWarpSpecializedILi4ELi2ELi32ELb0ELb0EEEJSH_NS5_IJNSZ_ISE_SB_EES1T_EEESI_SL_SI_SL_NS1O_6fusion15FusionCallbacksIS1S_NS1V_17LinearCombinationISI_fSI_fLNS_15FloatRoundStyleE2EEESH_S1U_JEEENS4_5SM1004TMEM4LOAD26SM100_TMEM_LOAD_16dp32b32xES16_NS17_IS19_S1B_NSZ_INS5_IJS1C_SE_EEENS5_IJSE_SB_EEEEEEENS4_39AutoVectorizingCopyWithAssumedAlignmentILi128EEENS4_14SM90_TMA_STOREES28_S2A_S2A_EEEvvEEEEvNT_6ParamsE --------------------------
	.section	.text._ZN7cutlass13device_kernelINS_4gemm6kernel13GemmUniversalIN4cute5tupleIJiiiiEEENS1_10collective13CollectiveMmaINS1_35MainloopSm100TmaUmmaWarpSpecializedILi20ELi2ELi4ENS5_IJNS4_1CILi1EEESB_SB_EEEEENS5_IJNSA_ILi64EEENSA_ILi256EEENSA_ILi32EEEEEENS_12float_e5m2_tENS5_IJSB_llEEENS_12float_e4m3_tENS5_IJlSB_lEEENS4_8TiledMMAINS4_8MMA_AtomIJNS4_10MMA_TraitsINS4_19SM100_MMA_F8F6F4_SSEJSI_SK_fSE_SF_NS4_17integral_constantINS4_4UMMA5MajorELSS_1EEENSQ_ISS_LSS_0EEENSQ_INSR_7ScaleInELSV_0EEESW_EEEEEENS4_6LayoutISC_NS5_IJNSA_ILi0EEES10_S10_EEEEENS5_IJNS4_10UnderscoreES13_S13_EEEEENS4_13SM90_TMA_LOADENS4_14ComposedLayoutINS4_7SwizzleILi2ELi4ELi3EEENS4_18smem_ptr_flag_bitsILi8EEENSZ_INS5_IJSE_NSA_ILi8EEEEEENS5_IJSB_SE_EEEEEEEvNS4_8identityES16_NS17_INS18_ILi1ELi4ELi3EEES1B_NSZ_INS5_IJS1C_SG_EEENS5_IJSG_SB_EEEEEEEvS1H_EENS_8epilogue10collective18CollectiveEpilogueINS1O_23Sm100TmaWarpSpecializedILi4ELi2ELi32ELb0ELb0EEEJSH_NS5_IJNSZ_ISE_SB_EES1T_EEESI_SL_SI_SL_NS1O_6fusion15FusionCallbacksIS1S_NS1V_17LinearCombinationISI_fSI_fLNS_15FloatRoundStyleE2EEESH_S1U_JEEENS4_5SM1004TMEM4LOAD26SM100_TMEM_LOAD_16dp32b32xES16_NS17_IS19_S1B_NSZ_INS5_IJS1C_SE_EEENS5_IJSE_SB_EEEEEEENS4_39AutoVectorizingCopyWithAssumedAlignmentILi128EEENS4_14SM90_TMA_STOREES28_S2A_S2A_EEEvvEEEEvNT_6ParamsE,"ax",@progbits
	.align	128
.text._ZN7cutlass13device_kernelINS_4gemm6kernel13GemmUniversalIN4cute5tupleIJiiiiEEENS1_10collective13CollectiveMmaINS1_35MainloopSm100TmaUmmaWarpSpecializedILi20ELi2ELi4ENS5_IJNS4_1CILi1EEESB_SB_EEEEENS5_IJNSA_ILi64EEENSA_ILi256EEENSA_ILi32EEEEEENS_12float_e5m2_tENS5_IJSB_llEEENS_12float_e4m3_tENS5_IJlSB_lEEENS4_8TiledMMAINS4_8MMA_AtomIJNS4_10MMA_TraitsINS4_19SM100_MMA_F8F6F4_SSEJSI_SK_fSE_SF_NS4_17integral_constantINS4_4UMMA5MajorELSS_1EEENSQ_ISS_LSS_0EEENSQ_INSR_7ScaleInELSV_0EEESW_EEEEEENS4_6LayoutISC_NS5_IJNSA_ILi0EEES10_S10_EEEEENS5_IJNS4_10UnderscoreES13_S13_EEEEENS4_13SM90_TMA_LOADENS4_14ComposedLayoutINS4_7SwizzleILi2ELi4ELi3EEENS4_18smem_ptr_flag_bitsILi8EEENSZ_INS5_IJSE_NSA_ILi8EEEEEENS5_IJSB_SE_EEEEEEEvNS4_8identityES16_NS17_INS18_ILi1ELi4ELi3EEES1B_NSZ_INS5_IJS1C_SG_EEENS5_IJSG_SB_EEEEEEEvS1H_EENS_8epilogue10collective18CollectiveEpilogueINS1O_23Sm100TmaWarpSpecializedILi4ELi2ELi32ELb0ELb0EEEJSH_NS5_IJNSZ_ISE_SB_EES1T_EEESI_SL_SI_SL_NS1O_6fusion15FusionCallbacksIS1S_NS1V_17LinearCombinationISI_fSI_fLNS_15FloatRoundStyleE2EEESH_S1U_JEEENS4_5SM1004TMEM4LOAD26SM100_TMEM_LOAD_16dp32b32xES16_NS17_IS19_S1B_NSZ_INS5_IJS1C_SE_EEENS5_IJSE_SB_EEEEEEENS4_39AutoVectorizingCopyWithAssumedAlignmentILi128EEENS4_14SM90_TMA_STOREES28_S2A_S2A_EEEvvEEEEvNT_6ParamsE:
        .type           _ZN7cutlass13device_kernelINS_4gemm6kernel13GemmUniversalIN4cute5tupleIJiiiiEEENS1_10collective13CollectiveMmaINS1_35MainloopSm100TmaUmmaWarpSpecializedILi20ELi2ELi4ENS5_IJNS4_1CILi1EEESB_SB_EEEEENS5_IJNSA_ILi64EEENSA_ILi256EEENSA_ILi32EEEEEENS_12float_e5m2_tENS5_IJSB_llEEENS_12float_e4m3_tENS5_IJlSB_lEEENS4_8TiledMMAINS4_8MMA_AtomIJNS4_10MMA_TraitsINS4_19SM100_MMA_F8F6F4_SSEJSI_SK_fSE_SF_NS4_17integral_constantINS4_4UMMA5MajorELSS_1EEENSQ_ISS_LSS_0EEENSQ_INSR_7ScaleInELSV_0EEESW_EEEEEENS4_6LayoutISC_NS5_IJNSA_ILi0EEES10_S10_EEEEENS5_IJNS4_10UnderscoreES13_S13_EEEEENS4_13SM90_TMA_LOADENS4_14ComposedLayoutINS4_7SwizzleILi2ELi4ELi3EEENS4_18smem_ptr_flag_bitsILi8EEENSZ_INS5_IJSE_NSA_ILi8EEEEEENS5_IJSB_SE_EEEEEEEvNS4_8identityES16_NS17_INS18_ILi1ELi4ELi3EEES1B_NSZ_INS5_IJS1C_SG_EEENS5_IJSG_SB_EEEEEEEvS1H_EENS_8epilogue10collective18CollectiveEpilogueINS1O_23Sm100TmaWarpSpecializedILi4ELi2ELi32ELb0ELb0EEEJSH_NS5_IJNSZ_ISE_SB_EES1T_EEESI_SL_SI_SL_NS1O_6fusion15FusionCallbacksIS1S_NS1V_17LinearCombinationISI_fSI_fLNS_15FloatRoundStyleE2EEESH_S1U_JEEENS4_5SM1004TMEM4LOAD26SM100_TMEM_LOAD_16dp32b32xES16_NS17_IS19_S1B_NSZ_INS5_IJS1C_SE_EEENS5_IJSE_SB_EEEEEEENS4_39AutoVectorizingCopyWithAssumedAlignmentILi128EEENS4_14SM90_TMA_STOREES28_S2A_S2A_EEEvvEEEEvNT_6ParamsE,@function
        .size           _ZN7cutlass13device_kernelINS_4gemm6kernel13GemmUniversalIN4cute5tupleIJiiiiEEENS1_10collective13CollectiveMmaINS1_35MainloopSm100TmaUmmaWarpSpecializedILi20ELi2ELi4ENS5_IJNS4_1CILi1EEESB_SB_EEEEENS5_IJNSA_ILi64EEENSA_ILi256EEENSA_ILi32EEEEEENS_12float_e5m2_tENS5_IJSB_llEEENS_12float_e4m3_tENS5_IJlSB_lEEENS4_8TiledMMAINS4_8MMA_AtomIJNS4_10MMA_TraitsINS4_19SM100_MMA_F8F6F4_SSEJSI_SK_fSE_SF_NS4_17integral_constantINS4_4UMMA5MajorELSS_1EEENSQ_ISS_LSS_0EEENSQ_INSR_7ScaleInELSV_0EEESW_EEEEEENS4_6LayoutISC_NS5_IJNSA_ILi0EEES10_S10_EEEEENS5_IJNS4_10UnderscoreES13_S13_EEEEENS4_13SM90_TMA_LOADENS4_14ComposedLayoutINS4_7SwizzleILi2ELi4ELi3EEENS4_18smem_ptr_flag_bitsILi8EEENSZ_INS5_IJSE_NSA_ILi8EEEEEENS5_IJSB_SE_EEEEEEEvNS4_8identityES16_NS17_INS18_ILi1ELi4ELi3EEES1B_NSZ_INS5_IJS1C_SG_EEENS5_IJSG_SB_EEEEEEEvS1H_EENS_8epilogue10collective18CollectiveEpilogueINS1O_23Sm100TmaWarpSpecializedILi4ELi2ELi32ELb0ELb0EEEJSH_NS5_IJNSZ_ISE_SB_EES1T_EEESI_SL_SI_SL_NS1O_6fusion15FusionCallbacksIS1S_NS1V_17LinearCombinationISI_fSI_fLNS_15FloatRoundStyleE2EEESH_S1U_JEEENS4_5SM1004TMEM4LOAD26SM100_TMEM_LOAD_16dp32b32xES16_NS17_IS19_S1B_NSZ_INS5_IJS1C_SE_EEENS5_IJSE_SB_EEEEEEENS4_39AutoVectorizingCopyWithAssumedAlignmentILi128EEENS4_14SM90_TMA_STOREES28_S2A_S2A_EEEvvEEEEvNT_6ParamsE,(.L_x_219 - _ZN7cutlass13device_kernelINS_4gemm6kernel13GemmUniversalIN4cute5tupleIJiiiiEEENS1_10collective13CollectiveMmaINS1_35MainloopSm100TmaUmmaWarpSpecializedILi20ELi2ELi4ENS5_IJNS4_1CILi1EEESB_SB_EEEEENS5_IJNSA_ILi64EEENSA_ILi256EEENSA_ILi32EEEEEENS_12float_e5m2_tENS5_IJSB_llEEENS_12float_e4m3_tENS5_IJlSB_lEEENS4_8TiledMMAINS4_8MMA_AtomIJNS4_10MMA_TraitsINS4_19SM100_MMA_F8F6F4_SSEJSI_SK_fSE_SF_NS4_17integral_constantINS4_4UMMA5MajorELSS_1EEENSQ_ISS_LSS_0EEENSQ_INSR_7ScaleInELSV_0EEESW_EEEEEENS4_6LayoutISC_NS5_IJNSA_ILi0EEES10_S10_EEEEENS5_IJNS4_10UnderscoreES13_S13_EEEEENS4_13SM90_TMA_LOADENS4_14ComposedLayoutINS4_7SwizzleILi2ELi4ELi3EEENS4_18smem_ptr_flag_bitsILi8EEENSZ_INS5_IJSE_NSA_ILi8EEEEEENS5_IJSB_SE_EEEEEEEvNS4_8identityES16_NS17_INS18_ILi1ELi4ELi3EEES1B_NSZ_INS5_IJS1C_SG_EEENS5_IJSG_SB_EEEEEEEvS1H_EENS_8epilogue10collective18CollectiveEpilogueINS1O_23Sm100TmaWarpSpecializedILi4ELi2ELi32ELb0ELb0EEEJSH_NS5_IJNSZ_ISE_SB_EES1T_EEESI_SL_SI_SL_NS1O_6fusion15FusionCallbacksIS1S_NS1V_17LinearCombinationISI_fSI_fLNS_15FloatRoundStyleE2EEESH_S1U_JEEENS4_5SM1004TMEM4LOAD26SM100_TMEM_LOAD_16dp32b32xES16_NS17_IS19_S1B_NSZ_INS5_IJS1C_SE_EEENS5_IJSE_SB_EEEEEEENS4_39AutoVectorizingCopyWithAssumedAlignmentILi128EEENS4_14SM90_TMA_STOREES28_S2A_S2A_EEEvvEEEEvNT_6ParamsE)
        .other          _ZN7cutlass13device_kernelINS_4gemm6kernel13GemmUniversalIN4cute5tupleIJiiiiEEENS1_10collective13CollectiveMmaINS1_35MainloopSm100TmaUmmaWarpSpecializedILi20ELi2ELi4ENS5_IJNS4_1CILi1EEESB_SB_EEEEENS5_IJNSA_ILi64EEENSA_ILi256EEENSA_ILi32EEEEEENS_12float_e5m2_tENS5_IJSB_llEEENS_12float_e4m3_tENS5_IJlSB_lEEENS4_8TiledMMAINS4_8MMA_AtomIJNS4_10MMA_TraitsINS4_19SM100_MMA_F8F6F4_SSEJSI_SK_fSE_SF_NS4_17integral_constantINS4_4UMMA5MajorELSS_1EEENSQ_ISS_LSS_0EEENSQ_INSR_7ScaleInELSV_0EEESW_EEEEEENS4_6LayoutISC_NS5_IJNSA_ILi0EEES10_S10_EEEEENS5_IJNS4_10UnderscoreES13_S13_EEEEENS4_13SM90_TMA_LOADENS4_14ComposedLayoutINS4_7SwizzleILi2ELi4ELi3EEENS4_18smem_ptr_flag_bitsILi8EEENSZ_INS5_IJSE_NSA_ILi8EEEEEENS5_IJSB_SE_EEEEEEEvNS4_8identityES16_NS17_INS18_ILi1ELi4ELi3EEES1B_NSZ_INS5_IJS1C_SG_EEENS5_IJSG_SB_EEEEEEEvS1H_EENS_8epilogue10collective18CollectiveEpilogueINS1O_23Sm100TmaWarpSpecializedILi4ELi2ELi32ELb0ELb0EEEJSH_NS5_IJNSZ_ISE_SB_EES1T_EEESI_SL_SI_SL_NS1O_6fusion15FusionCallbacksIS1S_NS1V_17LinearCombinationISI_fSI_fLNS_15FloatRoundStyleE2EEESH_S1U_JEEENS4_5SM1004TMEM4LOAD26SM100_TMEM_LOAD_16dp32b32xES16_NS17_IS19_S1B_NSZ_INS5_IJS1C_SE_EEENS5_IJSE_SB_EEEEEEENS4_39AutoVectorizingCopyWithAssumedAlignmentILi128EEENS4_14SM90_TMA_STOREES28_S2A_S2A_EEEvvEEEEvNT_6ParamsE,@"STO_CUDA_ENTRY STV_DEFAULT"
_ZN7cutlass13device_kernelINS_4gemm6kernel13GemmUniversalIN4cute5tupleIJiiiiEEENS1_10collective13CollectiveMmaINS1_35MainloopSm100TmaUmmaWarpSpecializedILi20ELi2ELi4ENS5_IJNS4_1CILi1EEESB_SB_EEEEENS5_IJNSA_ILi64EEENSA_ILi256EEENSA_ILi32EEEEEENS_12float_e5m2_tENS5_IJSB_llEEENS_12float_e4m3_tENS5_IJlSB_lEEENS4_8TiledMMAINS4_8MMA_AtomIJNS4_10MMA_TraitsINS4_19SM100_MMA_F8F6F4_SSEJSI_SK_fSE_SF_NS4_17integral_constantINS4_4UMMA5MajorELSS_1EEENSQ_ISS_LSS_0EEENSQ_INSR_7ScaleInELSV_0EEESW_EEEEEENS4_6LayoutISC_NS5_IJNSA_ILi0EEES10_S10_EEEEENS5_IJNS4_10UnderscoreES13_S13_EEEEENS4_13SM90_TMA_LOADENS4_14ComposedLayoutINS4_7SwizzleILi2ELi4ELi3EEENS4_18smem_ptr_flag_bitsILi8EEENSZ_INS5_IJSE_NSA_ILi8EEEEEENS5_IJSB_SE_EEEEEEEvNS4_8identityES16_NS17_INS18_ILi1ELi4ELi3EEES1B_NSZ_INS5_IJS1C_SG_EEENS5_IJSG_SB_EEEEEEEvS1H_EENS_8epilogue10collective18CollectiveEpilogueINS1O_23Sm100TmaWarpSpecializedILi4ELi2ELi32ELb0ELb0EEEJSH_NS5_IJNSZ_ISE_SB_EES1T_EEESI_SL_SI_SL_NS1O_6fusion15FusionCallbacksIS1S_NS1V_17LinearCombinationISI_fSI_fLNS_15FloatRoundStyleE2EEESH_S1U_JEEENS4_5SM1004TMEM4LOAD26SM100_TMEM_LOAD_16dp32b32xES16_NS17_IS19_S1B_NSZ_INS5_IJS1C_SE_EEENS5_IJSE_SB_EEEEEEENS4_39AutoVectorizingCopyWithAssumedAlignmentILi128EEENS4_14SM90_TMA_STOREES28_S2A_S2A_EEEvvEEEEvNT_6ParamsE:
[----:B------:R-:W1:Y:S01]  /*0000*/  LDC R1, c[0x0][0x37c] ;  /* 0x0000df00ff017b82 */ /* 0x000e620000000800 */
[----:B------:R-:W2:Y:S01]  /*0010*/  S2R R108, SR_TID.X ;  /* 0x00000000006c7919 */ /* 0x000ea20000002100 */
[----:B------:R-:W3:Y:S01]  /*0020*/  LDCU.64 UR4, c[0x0][0x890] ;  /* 0x00011200ff0477ac */ /* 0x000ee20008000a00 */
[----:B------:R-:W-:Y:S02]  /*0030*/  PRMT R96, RZ, 0x7610, R96 ;  /* 0x00007610ff607816 */ /* 0x000fe40000000060 */
[----:B------:R-:W-:Y:S01]  /*0040*/  ELECT P5, URZ, PT ;  /* 0x0000000000ff782f */ /* 0x000fe200038a0000 */
[----:B------:R-:W4:Y:S01]  /*0050*/  LDCU.64 UR46, c[0x0][0x358] ;  /* 0x00006b00ff2e77ac */ /* 0x000f220008000a00 */
[----:B---3--:R-:W-:-:S04]  /*0060*/  UISETP.NE.U32.AND UP0, UPT, UR4, URZ, UPT ;  /* 0x000000ff0400728c */ /* 0x008fc8000bf05070 */
[----:B------:R-:W-:Y:S01]  /*0070*/  UISETP.NE.AND.EX UP0, UPT, UR5, URZ, UPT, UP0 ;  /* 0x000000ff0500728c */ /* 0x000fe2000bf05300 */
[----:B--2---:R-:W-:-:S05]  /*0080*/  SHF.R.U32.HI R101, RZ, 0x5, R108 ;  /* 0x00000005ff657819 */ /* 0x004fca000001166c */
[----:B------:R-:W2:Y:S02]  /*0090*/  SHFL.IDX PT, R0, R101, RZ, 0x1f ;  /* 0x00001fff65007589 */ /* 0x000ea400000e0000 */
[----:B--2---:R-:W-:Y:S01]  /*00a0*/  R2UR UR8, R0 ;  /* 0x00000000000872ca */ /* 0x004fe200000e0000 */
[----:B-1--4-:R-:W-:-:S14]  /*00b0*/  BRA.U UP0, `(.L_x_0) ;  /* 0x00000001002c7547 */ /* 0x012fdc000b800000 */
[----:B------:R-:W1:Y:S02]  /*00c0*/  LDCU.64 UR6, c[0x0][0x888] ;  /* 0x00011100ff0677ac */ /* 0x000e640008000a00 */
[----:B-1----:R-:W-:-:S04]  /*00d0*/  UISETP.NE.U32.AND UP0, UPT, UR6, URZ, UPT ;  /* 0x000000ff0600728c */ /* 0x002fc8000bf05070 */
[----:B------:R-:W-:-:S09]  /*00e0*/  UISETP.NE.AND.EX UP0, UPT, UR7, URZ, UPT, UP0 ;  /* 0x000000ff0700728c */ /* 0x000fd2000bf05300 */
[----:B------:R-:W-:Y:S05]  /*00f0*/  BRA.U !UP0, `(.L_x_1) ;  /* 0x0000000108107547 */ /* 0x000fea000b800000 */
[----:B------:R-:W1:Y:S02]  /*0100*/  LDC.64 R2, c[0x0][0x888] ;  /* 0x00022200ff027b82 */ /* 0x000e640000000a00 */
[----:B-1----:R1:W5:Y:S01]  /*0110*/  LDG.E R49, desc[UR46][R2.64] ;  /* 0x0000002e02317981 */ /* 0x002362000c1e1900 */
[----:B------:R-:W-:Y:S01]  /*0120*/  HFMA2 R96, -RZ, RZ, 0, 5.9604644775390625e-08 ;  /* 0x00000001ff607431 */ /* 0x000fe200000001ff */
[----:B------:R-:W-:Y:S05]  /*0130*/  BRA `(.L_x_0) ;  /* 0x00000000000c7947 */ /* 0x000fea0003800000 */
.L_x_1:
[----:B------:R-:W1:Y:S01]  /*0140*/  LDCU UR6, c[0x0][0x880] ;  /* 0x00011000ff0677ac */ /* 0x000e620008000800 */
[----:B------:R-:W-:Y:S01]  /*0150*/  HFMA2 R96, -RZ, RZ, 0, 5.9604644775390625e-08 ;  /* 0x00000001ff607431 */ /* 0x000fe200000001ff */
[----:B-1----:R-:W-:-:S07]  /*0160*/  MOV R49, UR6 ;  /* 0x0000000600317c02 */ /* 0x002fce0008000f00 */
.L_x_0:
[----:B------:R-:W2:Y:S02]  /*0170*/  LDCU.64 UR6, c[0x0][0x8b0] ;  /* 0x00011600ff0677ac */ /* 0x000ea40008000a00 */
[----:B--2---:R-:W-:-:S04]  /*0180*/  UISETP.NE.U32.AND UP0, UPT, UR6, URZ, UPT ;  /* 0x000000ff0600728c */ /* 0x004fc8000bf05070 */
[----:B------:R-:W-:-:S09]  /*0190*/  UISETP.NE.AND.EX UP0, UPT, UR7, URZ, UPT, UP0 ;  /* 0x000000ff0700728c */ /* 0x000fd2000bf05300 */
[----:B------:R-:W-:Y:S05]  /*01a0*/  BRA.U UP0, `(.L_x_2) ;  /* 0x0000000100247547 */ /* 0x000fea000b800000 */
[----:B------:R-:W2:Y:S02]  /*01b0*/  LDCU.64 UR6, c[0x0][0x8a8] ;  /* 0x00011500ff0677ac */ /* 0x000ea40008000a00 */
[----:B--2---:R-:W-:-:S04]  /*01c0*/  UISETP.NE.U32.AND UP0, UPT, UR6, URZ, UPT ;  /* 0x000000ff0600728c */ /* 0x004fc8000bf05070 */
[----:B------:R-:W-:-:S09]  /*01d0*/  UISETP.NE.AND.EX UP0, UPT, UR7, URZ, UPT, UP0 ;  /* 0x000000ff0700728c */ /* 0x000fd2000bf05300 */
[----:B------:R-:W-:Y:S05]  /*01e0*/  BRA.U !UP0, `(.L_x_3) ;  /* 0x00000001080c7547 */ /* 0x000fea000b800000 */
[----:B-1----:R-:W1:Y:S02]  /*01f0*/  LDC.64 R2, c[0x0][0x8a8] ;  /* 0x00022a00ff027b82 */ /* 0x002e640000000a00 */
[----:B-1----:R2:W5:Y:S01]  /*0200*/  LDG.E R47, desc[UR46][R2.64] ;  /* 0x0000002e022f7981 */ /* 0x002562000c1e1900 */
[----:B------:R-:W-:Y:S05]  /*0210*/  BRA `(.L_x_2) ;  /* 0x0000000000087947 */ /* 0x000fea0003800000 */
.L_x_3:
[----:B------:R-:W2:Y:S02]  /*0220*/  LDCU UR6, c[0x0][0x8a0] ;  /* 0x00011400ff0677ac */ /* 0x000ea40008000800 */
[----:B--2---:R-:W-:Y:S02]  /*0230*/  MOV R47, UR6 ;  /* 0x00000006002f7c02 */ /* 0x004fe40008000f00 */
.L_x_2:
[----:B------:R-:W-:Y:S01]  /*0240*/  IMAD.U32 R0, RZ, RZ, UR8 ;  /* 0x00000008ff007e24 */ /* 0x000fe2000f8e00ff */
[----:B------:R-:W-:Y:S04]  /*0250*/  BSSY.RECONVERGENT B0, `(.L_x_4) ;  /* 0x000000c000007945 */ /* 0x000fe80003800200 */
[C---:B------:R-:W-:Y:S02]  /*0260*/  ISETP.NE.OR P1, PT, R0.reuse, 0x1, !P5 ;  /* 0x000000010000780c */ /* 0x040fe40006f25670 */
[----:B------:R-:W-:-:S11]  /*0270*/  ISETP.NE.OR P0, PT, R0, 0x3, !P5 ;  /* 0x000000030000780c */ /* 0x000fd60006f05670 */
[----:B------:R-:W-:Y:S05]  /*0280*/  @P1 BRA `(.L_x_5) ;  /* 0x0000000000201947 */ /* 0x000fea0003800000 */
[----:B------:R-:W3:Y:S02]  /*0290*/  LDCU.64 UR6, c[0x0][0x348] ;  /* 0x00006900ff0677ac */ /* 0x000ee40008000a00 */
[----:B---3--:R-:W-:Y:S02]  /*02a0*/  UIADD3 UR10, UP1, UPT, UR6, 0x80, URZ ;  /* 0x00000080060a7890 */ /* 0x008fe4000ff3e0ff */
[----:B------:R-:W-:Y:S02]  /*02b0*/  UIADD3 UR6, UP0, UPT, UR6, 0x180, URZ ;  /* 0x0000018006067890 */ /* 0x000fe4000ff1e0ff */
[----:B------:R-:W-:Y:S02]  /*02c0*/  UIADD3.X UR11, UPT, UPT, URZ, UR7, URZ, UP1, !UPT ;  /* 0x00000007ff0b7290 */ /* 0x000fe40008ffe4ff */
[----:B------:R-:W-:-:S07]  /*02d0*/  UIADD3.X UR7, UPT, UPT, URZ, UR7, URZ, UP0, !UPT ;  /* 0x00000007ff077290 */ /* 0x000fce00087fe4ff */
[----:B------:R3:W-:Y:S02]  /*02e0*/  UTMACCTL.PF [UR10] ;  /* 0x000000000a0079b9 */ /* 0x0007e40008040000 */
[----:B------:R3:W-:Y:S02]  /*02f0*/  UTMACCTL.PF [UR6] ;  /* 0x00000000060079b9 */ /* 0x0007e40008040000 */
[----:B---3--:R-:W-:Y:S01]  /*0300*/  NOP ;  /* 0x0000000000007918 */ /* 0x008fe20000000000 */
.L_x_5:
[----:B------:R-:W-:Y:S05]  /*0310*/  BSYNC.RECONVERGENT B0 ;  /* 0x0000000000007941 */ /* 0x000fea0003800200 */
.L_x_4:
[----:B------:R-:W-:Y:S04]  /*0320*/  BSSY.RECONVERGENT B0, `(.L_x_6) ;  /* 0x000000a000007945 */ /* 0x000fe80003800200 */
        /* <DEDUP_REMOVED lines=9> */
.L_x_7:
[----:B------:R-:W-:Y:S05]  /*03c0*/  BSYNC.RECONVERGENT B0 ;  /* 0x0000000000007941 */ /* 0x000fea0003800200 */
.L_x_6:
[----:B------:R-:W3:Y:S01]  /*03d0*/  LDCU.64 UR6, c[0x0][0x888] ;  /* 0x00011100ff0677ac */ /* 0x000ee20008000a00 */
[----:B------:R-:W-:Y:S02]  /*03e0*/  UISETP.EQ.U32.AND UP1, UPT, UR4, URZ, UPT ;  /* 0x000000ff0400728c */ /* 0x000fe4000bf22070 */
[----:B------:R-:W-:Y:S02]  /*03f0*/  UPLOP3.LUT UP2, UPT, UPT, UPT, UPT, 0x80, 0x8 ;  /* 0x000000000008789c */ /* 0x000fe40003f4f070 */
[----:B---3--:R-:W-:-:S04]  /*0400*/  UISETP.NE.U32.AND UP0, UPT, UR6, URZ, UPT ;  /* 0x000000ff0600728c */ /* 0x008fc8000bf05070 */
[----:B------:R-:W-:-:S04]  /*0410*/  UISETP.NE.AND.EX UP0, UPT, UR7, URZ, UPT, UP0 ;  /* 0x000000ff0700728c */ /* 0x000fc8000bf05300 */
[----:B------:R-:W-:-:S04]  /*0420*/  UISETP.EQ.OR.EX UP3, UPT, UR5, URZ, !UP0, UP1 ;  /* 0x000000ff0500728c */ /* 0x000fc8000c762710 */
[----:B------:R-:W-:-:S05]  /*0430*/  UP2UR UR50, UPR, URZ, 0x8 ;  /* 0x00000008ff327883 */ /* 0x000fca0008000000 */
[----:B------:R-:W-:Y:S07]  /*0440*/  BRA.U !UP3, `(.L_x_8) ;  /* 0x000000010b207547 */ /* 0x000fee000b800000 */
[----:B------:R-:W-:Y:S01]  /*0450*/  UISETP.NE.U32.AND UP2, UPT, UR4, URZ, UPT ;  /* 0x000000ff0400728c */ /* 0x000fe2000bf45070 */
[----:B-----5:R-:W-:Y:S01]  /*0460*/  FSETP.NEU.AND P0, PT, R49, RZ, PT ;  /* 0x000000ff3100720b */ /* 0x020fe20003f0d000 */
[----:B------:R-:W-:Y:S02]  /*0470*/  USEL UR4, URZ, 0xffffffff, UP0 ;  /* 0xffffffffff047887 */ /* 0x000fe40008000000 */
[----:B------:R-:W-:-:S10]  /*0480*/  UISETP.NE.AND.EX UP2, UPT, UR5, URZ, UPT, UP2 ;  /* 0x000000ff0500728c */ /* 0x000fd4000bf45320 */
[----:B------:R-:W-:Y:S01]  /*0490*/  VOTEU.ANY UP1, P0 ;  /* 0x0000000000ff7886 */ /* 0x000fe20000020100 */
[----:B------:R-:W-:-:S04]  /*04a0*/  @!UP2 USEL UR4, URZ, 0xffffffff, UP1 ;  /* 0xffffffffff04a887 */ /* 0x000fc80008800000 */
[----:B------:R-:W-:-:S04]  /*04b0*/  ULOP3.LUT UR4, UR4, 0x1, URZ, 0xc0, !UPT ;  /* 0x0000000104047892 */ /* 0x000fc8000f8ec0ff */
[----:B------:R-:W-:-:S11]  /*04c0*/  UISETP.NE.U32.AND UP2, UPT, UR4, 0x1, UPT ;  /* 0x000000010400788c */ /* 0x000fd6000bf45070 */
.L_x_8:
[----:B-12---:R-:W1:Y:S01]  /*04d0*/  SHFL.IDX PT, R2, R101, RZ, 0x1f ;  /* 0x00001fff65027589 */ /* 0x006e6200000e0000 */
[----:B------:R-:W-:-:S04]  /*04e0*/  UISETP.NE.AND UP1, UPT, UR8, 0x2, UPT ;  /* 0x000000020800788c */ /* 0x000fc8000bf25270 */
[----:B------:R-:W-:Y:S01]  /*04f0*/  USEL UR6, URZ, 0x1, UP1 ;  /* 0x00000001ff067887 */ /* 0x000fe20008800000 */
[----:B-1----:R-:W-:-:S13]  /*0500*/  ISETP.NE.AND P0, PT, R2, RZ, PT ;  /* 0x000000ff0200720c */ /* 0x002fda0003f05270 */
[----:B------:R-:W-:Y:S05]  /*0510*/  @P0 BRA `(.L_x_9) ;  /* 0x0000000000d40947 */ /* 0x000fea0003800000 */
[----:B------:R-:W-:Y:S01]  /*0520*/  ELECT P0, URZ, PT ;  /* 0x0000000000ff782f */ /* 0x000fe20003800000 */
[----:B------:R-:W-:-:S12]  /*0530*/  BSSY.RECONVERGENT B0, `(.L_x_9) ;  /* 0x0000033000007945 */ /* 0x000fd80003800200 */
[----:B------:R-:W-:Y:S05]  /*0540*/  @!P0 BRA `(.L_x_10) ;  /* 0x0000000000c48947 */ /* 0x000fea0003800000 */
[----:B------:R-:W1:Y:S01]  /*0550*/  S2UR UR5, SR_CgaCtaId ;  /* 0x00000000000579c3 */ /* 0x000e620000008800 */
[----:B------:R-:W-:Y:S01]  /*0560*/  UMOV UR7, 0x400 ;  /* 0x0000040000077882 */ /* 0x000fe20000000000 */
[----:B------:R-:W-:Y:S02]  /*0570*/  UMOV UR4, 0x1 ;  /* 0x0000000100047882 */ /* 0x000fe40000000000 */
[----:B------:R-:W-:-:S04]  /*0580*/  UIADD3 UR10, UPT, UPT, -UR4, 0x100000, URZ ;  /* 0x00100000040a7890 */ /* 0x000fc8000fffe1ff */
[----:B------:R-:W-:Y:S02]  /*0590*/  USHF.L.U32 UR11, UR10, 0xb, URZ ;  /* 0x0000000b0a0b7899 */ /* 0x000fe400080006ff */
[----:B------:R-:W-:Y:S02]  /*05a0*/  USHF.L.U32 UR10, UR10, 0x1, URZ ;  /* 0x000000010a0a7899 */ /* 0x000fe400080006ff */
[----:B-1----:R-:W-:Y:S01]  /*05b0*/  ULEA UR5, UR5, UR7, 0x18 ;  /* 0x0000000705057291 */ /* 0x002fe2000f8ec0ff */
[----:B------:R-:W1:Y:S11]  /*05c0*/  FENCE.VIEW.ASYNC.S ;  /* 0x00000000000073c6 */ /* 0x000e760000000000 */
[----:B-1----:R1:W2:Y:S01]  /*05d0*/  SYNCS.EXCH.64 URZ, [UR5], UR10 ;  /* 0x0000000a05ff75b2 */ /* 0x0022a20008000100 */
[----:B------:R1:W3:Y:S01]  /*05e0*/  SYNCS.EXCH.64 URZ, [UR5+0xa0], UR10 ;  /* 0x0000a00a05ff75b2 */ /* 0x0002e20008000100 */
[----:B------:R1:W4:Y:S01]  /*05f0*/  SYNCS.EXCH.64 URZ, [UR5+0x8], UR10 ;  /* 0x0000080a05ff75b2 */ /* 0x0003220008000100 */
[----:B------:R1:W1:Y:S01]  /*0600*/  SYNCS.EXCH.64 URZ, [UR5+0xa8], UR10 ;  /* 0x0000a80a05ff75b2 */ /* 0x0002620008000100 */
        /* <DEDUP_REMOVED lines=36> */
[----:B--234-:R-:W-:Y:S01]  /*0850*/  NOP ;  /* 0x0000000000007918 */ /* 0x01cfe20000000000 */
.L_x_10:
[----:B-1----:R-:W-:Y:S05]  /*0860*/  BSYNC.RECONVERGENT B0 ;  /* 0x0000000000007941 */ /* 0x002fea0003800200 */
.L_x_9:
[----:B------:R-:W1:Y:S01]  /*0870*/  SHFL.IDX PT, R2, R101, RZ, 0x1f ;  /* 0x00001fff65027589 */ /* 0x000e6200000e0000 */
[----:B------:R-:W-:Y:S01]  /*0880*/  NOP ;  /* 0x0000000000007918 */ /* 0x000fe20000000000 */
[----:B-1----:R-:W-:-:S13]  /*0890*/  ISETP.NE.AND P0, PT, R2, 0x1, PT ;  /* 0x000000010200780c */ /* 0x002fda0003f05270 */
[----:B------:R-:W-:Y:S05]  /*08a0*/  @P0 BRA `(.L_x_11) ;  /* 0x0000000000580947 */ /* 0x000fea0003800000 */
[----:B------:R-:W1:Y:S01]  /*08b0*/  S2UR UR7, SR_CgaCtaId ;  /* 0x00000000000779c3 */ /* 0x000e620000008800 */
[----:B------:R-:W-:Y:S01]  /*08c0*/  UMOV UR9, 0x400 ;  /* 0x0000040000097882 */ /* 0x000fe20000000000 */
[----:B------:R-:W-:Y:S01]  /*08d0*/  UMOV UR5, 0x20 ;  /* 0x0000002000057882 */ /* 0x000fe20000000000 */
[----:B------:R-:W-:Y:S01]  /*08e0*/  UMOV UR4, 0x80 ;  /* 0x0000008000047882 */ /* 0x000fe20000000000 */
[----:B------:R-:W-:-:S04]  /*08f0*/  UIADD3 UR10, UPT, UPT, -UR5, 0x100000, URZ ;  /* 0x00100000050a7890 */ /* 0x000fc8000fffe1ff */
[----:B------:R-:W-:Y:S02]  /*0900*/  USHF.L.U32 UR11, UR10, 0xb, URZ ;  /* 0x0000000b0a0b7899 */ /* 0x000fe400080006ff */
[----:B------:R-:W-:Y:S02]  /*0910*/  USHF.L.U32 UR10, UR10, 0x1, URZ ;  /* 0x000000010a0a7899 */ /* 0x000fe400080006ff */
[----:B------:R-:W-:-:S04]  /*0920*/  UIADD3 UR4, UPT, UPT, -UR4, 0x100000, URZ ;  /* 0x0010000004047890 */ /* 0x000fc8000fffe1ff */
[----:B------:R-:W-:Y:S02]  /*0930*/  USHF.L.U32 UR5, UR4, 0xb, URZ ;  /* 0x0000000b04057899 */ /* 0x000fe400080006ff */
[----:B------:R-:W-:Y:S01]  /*0940*/  USHF.L.U32 UR4, UR4, 0x1, URZ ;  /* 0x0000000104047899 */ /* 0x000fe200080006ff */
[----:B------:R-:W-:Y:S01]  /*0950*/  ELECT P0, URZ, PT ;  /* 0x0000000000ff782f */ /* 0x000fe20003800000 */
[----:B-1----:R-:W-:Y:S01]  /*0960*/  ULEA UR7, UR7, UR9, 0x18 ;  /* 0x0000000907077291 */ /* 0x002fe2000f8ec0ff */
[----:B------:R-:W1:Y:S11]  /*0970*/  FENCE.VIEW.ASYNC.S ;  /* 0x00000000000073c6 */ /* 0x000e760000000000 */
[----:B-1----:R1:W2:Y:S01]  /*0980*/  SYNCS.EXCH.64 URZ, [UR7+0x140], UR10 ;  /* 0x0001400a07ff75b2 */ /* 0x0022a20008000100 */
[----:B------:R1:W3:Y:S01]  /*0990*/  SYNCS.EXCH.64 URZ, [UR7+0x160], UR4 ;  /* 0x0001600407ff75b2 */ /* 0x0002e20008000100 */
[----:B------:R1:W4:Y:S01]  /*09a0*/  SYNCS.EXCH.64 URZ, [UR7+0x148], UR10 ;  /* 0x0001480a07ff75b2 */ /* 0x0003220008000100 */
[----:B------:R1:W1:Y:S01]  /*09b0*/  SYNCS.EXCH.64 URZ, [UR7+0x168], UR4 ;  /* 0x0001680407ff75b2 */ /* 0x0002620008000100 */
[----:B------:R1:W1:Y:S01]  /*09c0*/  SYNCS.EXCH.64 URZ, [UR7+0x150], UR10 ;  /* 0x0001500a07ff75b2 */ /* 0x0002620008000100 */
[----:B------:R1:W1:Y:S01]  /*09d0*/  SYNCS.EXCH.64 URZ, [UR7+0x170], UR4 ;  /* 0x0001700407ff75b2 */ /* 0x0002620008000100 */
[----:B------:R1:W1:Y:S01]  /*09e0*/  SYNCS.EXCH.64 URZ, [UR7+0x158], UR10 ;  /* 0x0001580a07ff75b2 */ /* 0x0002620008000100 */
[----:B------:R1:W1:Y:S01]  /*09f0*/  SYNCS.EXCH.64 URZ, [UR7+0x178], UR4 ;  /* 0x0001780407ff75b2 */ /* 0x0002620008000100 */
[----:B------:R-:W-:Y:S01]  /*0a00*/  NOP ;  /* 0x0000000000007918 */ /* 0x000fe20000000000 */
.L_x_11:
[----:B------:R-:W2:Y:S01]  /*0a10*/  SHFL.IDX PT, R2, R101, RZ, 0x1f ;  /* 0x00001fff65027589 */ /* 0x000ea200000e0000 */
[----:B------:R-:W-:Y:S01]  /*0a20*/  NOP ;  /* 0x0000000000007918 */ /* 0x000fe20000000000 */
[----:B--2---:R-:W-:-:S13]  /*0a30*/  ISETP.NE.AND P0, PT, R2, 0x3, PT ;  /* 0x000000030200780c */ /* 0x004fda0003f05270 */
[----:B------:R-:W-:Y:S05]  /*0a40*/  @P0 BRA `(.L_x_12) ;  /* 0x0000000000300947 */ /* 0x000fea0003800000 */
[----:B-1----:R-:W1:Y:S01]  /*0a50*/  S2UR UR5, SR_CgaCtaId ;  /* 0x00000000000579c3 */ /* 0x002e620000008800 */
[----:B------:R-:W-:Y:S01]  /*0a60*/  UMOV UR7, 0x400 ;  /* 0x0000040000077882 */ /* 0x000fe20000000000 */
[----:B------:R-:W-:Y:S01]  /*0a70*/  UMOV UR4, 0x20 ;  /* 0x0000002000047882 */ /* 0x000fe20000000000 */
[----:B------:R-:W-:Y:S01]  /*0a80*/  ELECT P0, URZ, PT ;  /* 0x0000000000ff782f */ /* 0x000fe20003800000 */
[----:B------:R-:W-:-:S04]  /*0a90*/  UIADD3 UR10, UPT, UPT, -UR4, 0x100000, URZ ;  /* 0x00100000040a7890 */ /* 0x000fc8000fffe1ff */
[----:B------:R-:W-:Y:S02]  /*0aa0*/  USHF.L.U32 UR11, UR10, 0xb, URZ ;  /* 0x0000000b0a0b7899 */ /* 0x000fe400080006ff */
[----:B------:R-:W-:Y:S02]  /*0ab0*/  USHF.L.U32 UR10, UR10, 0x1, URZ ;  /* 0x000000010a0a7899 */ /* 0x000fe400080006ff */
[----:B-1----:R-:W-:Y:S01]  /*0ac0*/  ULEA UR5, UR5, UR7, 0x18 ;  /* 0x0000000705057291 */ /* 0x002fe2000f8ec0ff */
[----:B------:R-:W1:Y:S11]  /*0ad0*/  FENCE.VIEW.ASYNC.S ;  /* 0x00000000000073c6 */ /* 0x000e760000000000 */
[----:B-1----:R2:W1:Y:S01]  /*0ae0*/  SYNCS.EXCH.64 URZ, [UR5+0x180], UR10 ;  /* 0x0001800a05ff75b2 */ /* 0x0024620008000100 */
[----:B------:R2:W1:Y:S02]  /*0af0*/  SYNCS.EXCH.64 URZ, [UR5+0x188], UR10 ;  /* 0x0001880a05ff75b2 */ /* 0x0004640008000100 */
[----:B--2---:R-:W-:Y:S01]  /*0b00*/  NOP ;  /* 0x0000000000007918 */ /* 0x004fe20000000000 */
.L_x_12:
[----:B------:R-:W2:Y:S01]  /*0b10*/  SHFL.IDX PT, R2, R101, RZ, 0x1f ;  /* 0x00001fff65027589 */ /* 0x000ea200000e0000 */
[----:B------:R-:W-:Y:S01]  /*0b20*/  NOP ;  /* 0x0000000000007918 */ /* 0x000fe20000000000 */
[----:B--2---:R-:W-:-:S13]  /*0b30*/  ISETP.NE.AND P0, PT, R2, 0x4, PT ;  /* 0x000000040200780c */ /* 0x004fda0003f05270 */
[----:B------:R-:W-:Y:S05]  /*0b40*/  @P0 BRA `(.L_x_13) ;  /* 0x00000000004c0947 */ /* 0x000fea0003800000 */
[----:B-1----:R-:W1:Y:S01]  /*0b50*/  S2UR UR5, SR_CgaCtaId ;  /* 0x00000000000579c3 */ /* 0x002e620000008800 */
[----:B------:R-:W-:Y:S01]  /*0b60*/  UMOV UR9, 0x100 ;  /* 0x0000010000097882 */ /* 0x000fe20000000000 */
[----:B------:R-:W-:Y:S01]  /*0b70*/  UMOV UR7, 0x400 ;  /* 0x0000040000077882 */ /* 0x000fe20000000000 */
[----:B------:R-:W-:Y:S01]  /*0b80*/  USEL UR9, UR9, 0xe0, UP2 ;  /* 0x000000e009097887 */ /* 0x000fe20009000000 */
[----:B------:R-:W-:Y:S01]  /*0b90*/  UMOV UR4, 0x1 ;  /* 0x0000000100047882 */ /* 0x000fe20000000000 */
[----:B------:R-:W-:Y:S01]  /*0ba0*/  ELECT P0, URZ, PT ;  /* 0x0000000000ff782f */ /* 0x000fe20003800000 */
[----:B------:R-:W-:-:S04]  /*0bb0*/  UIADD3 UR10, UPT, UPT, -UR4, 0x100000, URZ ;  /* 0x00100000040a7890 */ /* 0x000fc8000fffe1ff */
[----:B------:R-:W-:Y:S02]  /*0bc0*/  USHF.L.U32 UR11, UR10, 0xb, URZ ;  /* 0x0000000b0a0b7899 */ /* 0x000fe400080006ff */
[----:B------:R-:W-:Y:S02]  /*0bd0*/  USHF.L.U32 UR10, UR10, 0x1, URZ ;  /* 0x000000010a0a7899 */ /* 0x000fe400080006ff */
[----:B------:R-:W-:-:S04]  /*0be0*/  UIADD3 UR12, UPT, UPT, -UR9, 0x100000, URZ ;  /* 0x00100000090c7890 */ /* 0x000fc8000fffe1ff */
[----:B------:R-:W-:Y:S02]  /*0bf0*/  USHF.L.U32 UR13, UR12, 0xb, URZ ;  /* 0x0000000b0c0d7899 */ /* 0x000fe400080006ff */
[----:B------:R-:W-:Y:S02]  /*0c00*/  USHF.L.U32 UR12, UR12, 0x1, URZ ;  /* 0x000000010c0c7899 */ /* 0x000fe400080006ff */
[----:B-1----:R-:W-:Y:S01]  /*0c10*/  ULEA UR5, UR5, UR7, 0x18 ;  /* 0x0000000705057291 */ /* 0x002fe2000f8ec0ff */
[----:B------:R-:W1:Y:S11]  /*0c20*/  FENCE.VIEW.ASYNC.S ;  /* 0x00000000000073c6 */ /* 0x000e760000000000 */
[----:B-1----:R2:W1:Y:S01]  /*0c30*/  SYNCS.EXCH.64 URZ, [UR5+0x190], UR10 ;  /* 0x0001900a05ff75b2 */ /* 0x0024620008000100 */
[----:B------:R2:W1:Y:S01]  /*0c40*/  SYNCS.EXCH.64 URZ, [UR5+0x1a0], UR12 ;  /* 0x0001a00c05ff75b2 */ /* 0x0004620008000100 */
[----:B------:R2:W1:Y:S01]  /*0c50*/  SYNCS.EXCH.64 URZ, [UR5+0x198], UR10 ;  /* 0x0001980a05ff75b2 */ /* 0x0004620008000100 */
[----:B------:R2:W1:Y:S02]  /*0c60*/  SYNCS.EXCH.64 URZ, [UR5+0x1a8], UR12 ;  /* 0x0001a80c05ff75b2 */ /* 0x0004640008000100 */
[----:B--2---:R-:W-:Y:S01]  /*0c70*/  NOP ;  /* 0x0000000000007918 */ /* 0x004fe20000000000 */
.L_x_13:
[----:B------:R-:W2:Y:S01]  /*0c80*/  SHFL.IDX PT, R2, R101, RZ, 0x1f ;  /* 0x00001fff65027589 */ /* 0x000ea200000e0000 */
[----:B------:R-:W-:Y:S01]  /*0c90*/  NOP ;  /* 0x0000000000007918 */ /* 0x000fe20000000000 */
[----:B--2---:R-:W-:-:S13]  /*0ca0*/  ISETP.NE.AND P0, PT, R2, 0x5, PT ;  /* 0x000000050200780c */ /* 0x004fda0003f05270 */
[----:B------:R-:W-:Y:S05]  /*0cb0*/  @P0 BRA `(.L_x_14) ;  /* 0x0000000000580947 */ /* 0x000fea0003800000 */
[----:B-1----:R-:W1:Y:S01]  /*0cc0*/  S2UR UR7, SR_CgaCtaId ;  /* 0x00000000000779c3 */ /* 0x002e620000008800 */
        /* <DEDUP_REMOVED lines=12> */
[----:B-1----:R2:W1:Y:S01]  /*0d90*/  SYNCS.EXCH.64 URZ, [UR7+0x1b0], UR10 ;  /* 0x0001b00a07ff75b2 */ /* 0x0024620008000100 */
[----:B------:R2:W1:Y:S01]  /*0da0*/  SYNCS.EXCH.64 URZ, [UR7+0x1d0], UR4 ;  /* 0x0001d00407ff75b2 */ /* 0x0004620008000100 */
[----:B------:R2:W1:Y:S01]  /*0db0*/  SYNCS.EXCH.64 URZ, [UR7+0x1b8], UR10 ;  /* 0x0001b80a07ff75b2 */ /* 0x0004620008000100 */
[----:B------:R2:W1:Y:S01]  /*0dc0*/  SYNCS.EXCH.64 URZ, [UR7+0x1d8], UR4 ;  /* 0x0001d80407ff75b2 */ /* 0x0004620008000100 */
[----:B------:R2:W1:Y:S01]  /*0dd0*/  SYNCS.EXCH.64 URZ, [UR7+0x1c0], UR10 ;  /* 0x0001c00a07ff75b2 */ /* 0x0004620008000100 */
[----:B------:R2:W1:Y:S01]  /*0de0*/  SYNCS.EXCH.64 URZ, [UR7+0x1e0], UR4 ;  /* 0x0001e00407ff75b2 */ /* 0x0004620008000100 */
[----:B------:R2:W1:Y:S01]  /*0df0*/  SYNCS.EXCH.64 URZ, [UR7+0x1c8], UR10 ;  /* 0x0001c80a07ff75b2 */ /* 0x0004620008000100 */
[----:B------:R2:W1:Y:S02]  /*0e00*/  SYNCS.EXCH.64 URZ, [UR7+0x1e8], UR4 ;  /* 0x0001e80407ff75b2 */ /* 0x0004640008000100 */
[----:B--2---:R-:W-:Y:S01]  /*0e10*/  NOP ;  /* 0x0000000000007918 */ /* 0x004fe20000000000 */
.L_x_14:
        /* <DEDUP_REMOVED lines=18> */
.L_x_15:
[----:B-1----:R-:W1:Y:S01]  /*0f40*/  S2UR UR5, SR_CTAID.X ;  /* 0x00000000000579c3 */ /* 0x002e620000002500 */
[----:B------:R-:W-:-:S05]  /*0f50*/  CS2R.32 R95, SR_CgaSize ;  /* 0x00000000005f7805 */ /* 0x000fca0000008a00 */
[----:B------:R-:W-:-:S05]  /*0f60*/  IMAD R95, R95, -0xa0, RZ ;  /* 0xffffff605f5f7824 */ /* 0x000fca00078e02ff */
[----:B------:R-:W-:-:S14]  /*0f70*/  R2UR UR9, R95 ;  /* 0x000000005f0972ca */ /* 0x000fdc00000e0000 */
[----:B------:R-:W2:Y:S01]  /*0f80*/  LDCU UR9, c[0x0][UR9+0x2b0] ;  /* 0x00005600090977ac */ /* 0x000ea20008000800 */
[----:B------:R-:W-:Y:S01]  /*0f90*/  NOP ;  /* 0x0000000000007918 */ /* 0x000fe20000000000 */
[----:B------:R-:W-:-:S05]  /*0fa0*/  CS2R.32 R95, SR_CgaSize ;  /* 0x00000000005f7805 */ /* 0x000fca0000008a00 */
[----:B------:R-:W-:-:S05]  /*0fb0*/  IMAD R95, R95, -0xa0, RZ ;  /* 0xffffff605f5f7824 */ /* 0x000fca00078e02ff */
[----:B------:R-:W-:-:S14]  /*0fc0*/  R2UR UR7, R95 ;  /* 0x000000005f0772ca */ /* 0x000fdc00000e0000 */
[----:B------:R-:W3:Y:S01]  /*0fd0*/  LDCU UR7, c[0x0][UR7+0x2b4] ;  /* 0x00005680070777ac */ /* 0x000ee20008000800 */
[----:B------:R-:W4:Y:S08]  /*0fe0*/  S2UR UR4, SR_CTAID.Y ;  /* 0x00000000000479c3 */ /* 0x000f300000002600 */
[----:B------:R-:W3:Y:S01]  /*0ff0*/  LDC R10, c[0x0][0xb24] ;  /* 0x0002c900ff0a7b82 */ /* 0x000ee20000000800 */
[----:B-1----:R-:W-:-:S02]  /*1000*/  I2FP.F32.U32 R95, UR5 ;  /* 0x00000005005f7c45 */ /* 0x002fc40008201000 */
[----:B------:R-:W-:-:S05]  /*1010*/  CS2R.32 R3, SR_CgaSize ;  /* 0x0000000000037805 */ /* 0x000fca0000008a00 */
[----:B------:R-:W-:-:S06]  /*1020*/  IMAD R3, R3, -0xa0, RZ ;  /* 0xffffff6003037824 */ /* 0x000fcc00078e02ff */
[----:B------:R-:W1:Y:S01]  /*1030*/  LDC R3, c[0x0][R3+0x2a0] ;  /* 0x0000a80003037b82 */ /* 0x000e620000000800 */
[----:B------:R-:W-:Y:S01]  /*1040*/  MOV R15, UR5 ;  /* 0x00000005000f7c02 */ /* 0x000fe20008000f00 */
[----:B--2---:R-:W-:Y:S01]  /*1050*/  FMUL R95, R95, UR9 ;  /* 0x000000095f5f7c20 */ /* 0x004fe20008400000 */
[----:B----4-:R-:W-:Y:S02]  /*1060*/  I2FP.F32.U32 R94, UR4 ;  /* 0x00000004005e7c45 */ /* 0x010fe40008201000 */
[----:B------:R-:W-:-:S05]  /*1070*/  CS2R.32 R2, SR_CgaSize ;  /* 0x0000000000027805 */ /* 0x000fca0000008a00 */
[----:B------:R-:W-:-:S06]  /*1080*/  IMAD R2, R2, -0xa0, RZ ;  /* 0xffffff6002027824 */ /* 0x000fcc00078e02ff */
[----:B------:R-:W2:Y:S01]  /*1090*/  LDC R2, c[0x0][R2+0x2a4] ;  /* 0x0000a90002027b82 */ /* 0x000ea20000000800 */
[----:B------:R-:W-:Y:S01]  /*10a0*/  MOV R14, UR4 ;  /* 0x00000004000e7c02 */ /* 0x000fe20008000f00 */
[----:B------:R-:W4:Y:S01]  /*10b0*/  F2I.U32.TRUNC.NTZ R95, R95 ;  /* 0x0000005f005f7305 */ /* 0x000f22000020f000 */
[----:B---3--:R-:W-:-:S05]  /*10c0*/  FMUL R94, R94, UR7 ;  /* 0x000000075e5e7c20 */ /* 0x008fca0008400000 */
[----:B------:R-:W-:Y:S01]  /*10d0*/  BAR.SYNC.DEFER_BLOCKING 0x0 ;  /* 0x0000000000007b1d */ /* 0x000fe20000010000 */
[----:B------:R-:W-:-:S05]  /*10e0*/  ISETP.GE.AND P0, PT, R10, 0x1, PT ;  /* 0x000000010a00780c */ /* 0x000fca0003f06270 */
[----:B------:R-:W3:Y:S02]  /*10f0*/  F2I.U32.TRUNC.NTZ R94, R94 ;  /* 0x0000005e005e7305 */ /* 0x000ee4000020f000 */
[----:B------:R-:W2:Y:S01]  /*1100*/  S2UR UR36, SR_CTAID.Z ;  /* 0x00000000002479c3 */ /* 0x000ea20000002700 */
[----:B----4-:R-:W-:-:S05]  /*1110*/  IADD3 R95, PT, PT, -R95, RZ, RZ ;  /* 0x000000ff5f5f7210 */ /* 0x010fca0007ffe1ff */
[----:B-1----:R-:W-:Y:S01]  /*1120*/  IMAD R95, R3, R95, UR5 ;  /* 0x00000005035f7e24 */ /* 0x002fe2000f8e025f */
[----:B---3--:R-:W-:-:S05]  /*1130*/  IADD3 R94, PT, PT, -R94, RZ, RZ ;  /* 0x000000ff5e5e7210 */ /* 0x008fca0007ffe1ff */
[----:B--2---:R-:W-:Y:S01]  /*1140*/  IMAD R94, R2, R94, UR4 ;  /* 0x00000004025e7e24 */ /* 0x004fe2000f8e025e */
[----:B------:R-:W-:Y:S06]  /*1150*/  @!P0 BRA `(.L_x_16) ;  /* 0x0000000000b88947 */ /* 0x000fec0003800000 */
[----:B------:R-:W1:Y:S01]  /*1160*/  LDC.64 R4, c[0x0][0xb18] ;  /* 0x0002c600ff047b82 */ /* 0x000e620000000a00 */
[----:B------:R-:W-:-:S07]  /*1170*/  ISETP.NE.AND P0, PT, R10, 0x1, PT ;  /* 0x000000010a00780c */ /* 0x000fce0003f05270 */
[----:B------:R-:W2:Y:S08]  /*1180*/  LDC R9, c[0x0][0xb0c] ;  /* 0x0002c300ff097b82 */ /* 0x000eb00000000800 */
[----:B------:R-:W3:Y:S08]  /*1190*/  LDC R12, c[0x0][0x370] ;  /* 0x0000dc00ff0c7b82 */ /* 0x000ef00000000800 */
[----:B------:R-:W4:Y:S01]  /*11a0*/  LDC R11, c[0x0][0x374] ;  /* 0x0000dd00ff0b7b82 */ /* 0x000f220000000800 */
[----:B-1----:R-:W-:-:S07]  /*11b0*/  ISETP.NE.AND P1, PT, R4, 0x1, PT ;  /* 0x000000010400780c */ /* 0x002fce0003f25270 */
[----:B------:R-:W3:Y:S01]  /*11c0*/  LDC.64 R6, c[0x0][0xb10] ;  /* 0x0002c400ff067b82 */ /* 0x000ee20000000a00 */
[----:B--2---:R-:W-:-:S07]  /*11d0*/  ISETP.NE.AND P2, PT, R9, 0x1, PT ;  /* 0x000000010900780c */ /* 0x004fce0003f45270 */
[----:B------:R-:W1:Y:S08]  /*11e0*/  LDC R8, c[0x0][0xb20] ;  /* 0x0002c800ff087b82 */ /* 0x000e700000000800 */
[----:B------:R-:W2:Y:S01]  /*11f0*/  LDC.64 R2, c[0x0][0xb28] ;  /* 0x0002ca00ff027b82 */ /* 0x000ea20000000a00 */
[----:B----4-:R-:W-:-:S04]  /*1200*/  IMAD.HI.U32 R13, R11, R5, RZ ;  /* 0x000000050b0d7227 */ /* 0x010fc800078e00ff */
[----:B------:R-:W-:-:S04]  /*1210*/  IMAD.HI.U32 R5, R14, R5, RZ ;  /* 0x000000050e057227 */ /* 0x000fc800078e00ff */
[----:B---3--:R-:W-:-:S05]  /*1220*/  IMAD.HI.U32 R16, R12, R6, RZ ;  /* 0x000000060c107227 */ /* 0x008fca00078e00ff */
[-C--:B------:R-:W-:Y:S01]  /*1230*/  @P2 SHF.R.U32.HI R12, RZ, R7.reuse, R16 ;  /* 0x00000007ff0c2219 */ /* 0x080fe20000011610 */
[----:B------:R-:W-:Y:S01]  /*1240*/  IMAD.HI.U32 R16, R15, R6, RZ ;  /* 0x000000060f107227 */ /* 0x000fe200078e00ff */
[-C--:B-1----:R-:W-:Y:S02]  /*1250*/  @P1 SHF.R.U32.HI R11, RZ, R8.reuse, R13 ;  /* 0x00000008ff0b1219 */ /* 0x082fe4000001160d */
[----:B------:R-:W-:Y:S02]  /*1260*/  SHF.R.U32.HI R5, RZ, R8, R5 ;  /* 0x00000008ff057219 */ /* 0x000fe40000011605 */
[----:B------:R-:W-:Y:S02]  /*1270*/  SHF.R.U32.HI R16, RZ, R7, R16 ;  /* 0x00000007ff107219 */ /* 0x000fe40000011610 */
[----:B------:R-:W-:Y:S01]  /*1280*/  SEL R5, R14, R5, !P1 ;  /* 0x000000050e057207 */ /* 0x000fe20004800000 */
[----:B--2---:R-:W-:Y:S01]  /*1290*/  IMAD.HI.U32 R13, R11, R2, RZ ;  /* 0x000000020b0d7227 */ /* 0x004fe200078e00ff */
[----:B------:R-:W-:-:S03]  /*12a0*/  SEL R16, R15, R16, !P2 ;  /* 0x000000100f107207 */ /* 0x000fc60005000000 */
[----:B------:R-:W-:Y:S01]  /*12b0*/  IMAD.HI.U32 R6, R12, R2, RZ ;  /* 0x000000020c067227 */ /* 0x000fe200078e00ff */
[----:B------:R-:W-:-:S04]  /*12c0*/  @P0 SHF.R.U32.HI R11, RZ, R3, R13 ;  /* 0x00000003ff0b0219 */ /* 0x000fc8000001160d */
[----:B------:R-:W-:Y:S01]  /*12d0*/  @P0 SHF.R.U32.HI R12, RZ, R3, R6 ;  /* 0x00000003ff0c0219 */ /* 0x000fe20000011606 */
[----:B------:R-:W-:-:S04]  /*12e0*/  IMAD R11, R11, R10, RZ ;  /* 0x0000000a0b0b7224 */ /* 0x000fc800078e02ff */
[----:B------:R-:W-:Y:S01]  /*12f0*/  IMAD R6, R12, R10, RZ ;  /* 0x0000000a0c067224 */ /* 0x000fe200078e02ff */
[----:B------:R-:W-:-:S04]  /*1300*/  ISETP.GE.AND P1, PT, R5, R11, PT ;  /* 0x0000000b0500720c */ /* 0x000fc80003f26270 */
[----:B------:R-:W-:Y:S01]  /*1310*/  ISETP.GE.OR P1, PT, R16, R6, P1 ;  /* 0x000000061000720c */ /* 0x000fe20000f26670 */
[----:B------:R-:W-:-:S05]  /*1320*/  IMAD.HI.U32 R6, R5, R2, RZ ;  /* 0x0000000205067227 */ /* 0x000fca00078e00ff */
[----:B------:R-:W-:-:S04]  /*1330*/  SHF.R.U32.HI R6, RZ, R3, R6 ;  /* 0x00000003ff067219 */ /* 0x000fc80000011606 */
[----:B------:R-:W-:-:S03]  /*1340*/  SEL R6, R5, R6, !P0 ;  /* 0x0000000605067207 */ /* 0x000fc60004000000 */
[----:B------:R-:W-:Y:S01]  /*1350*/  @!P1 IMAD.HI.U32 R7, R16, R2, RZ ;  /* 0x0000000210079227 */ /* 0x000fe200078e00ff */
[----:B------:R-:W-:-:S04]  /*1360*/  IADD3 R2, PT, PT, -R6, RZ, RZ ;  /* 0x000000ff06027210 */ /* 0x000fc80007ffe1ff */
[----:B------:R-:W-:Y:S01]  /*1370*/  @!P1 SHF.R.U32.HI R3, RZ, R3, R7 ;  /* 0x00000003ff039219 */ /* 0x000fe20000011607 */
[----:B------:R-:W-:Y:S01]  /*1380*/  IMAD R2, R10, R2, R5 ;  /* 0x000000020a027224 */ /* 0x000fe200078e0205 */
[----:B------:R-:W-:Y:S02]  /*1390*/  IADD3 R7, PT, PT, -R5, RZ, RZ ;  /* 0x000000ff05077210 */ /* 0x000fe40007ffe1ff */
[----:B------:R-:W-:-:S03]  /*13a0*/  @!P1 SEL R3, R16, R3, !P0 ;  /* 0x0000000310039207 */ /* 0x000fc60004000000 */
[----:B------:R-:W-:Y:S02]  /*13b0*/  IMAD R7, R4, R7, R14 ;  /* 0x0000000704077224 */ /* 0x000fe400078e020e */
[--C-:B------:R-:W-:Y:S02]  /*13c0*/  @!P1 IMAD.IADD R6, R6, 0x1, -R3.reuse ;  /* 0x0000000106069824 */ /* 0x100fe400078e0a03 */
[----:B------:R-:W-:Y:S01]  /*13d0*/  @!P1 IMAD R3, R2, R12, R3 ;  /* 0x0000000c02039224 */ /* 0x000fe200078e0203 */
[----:B------:R-:W-:Y:S01]  /*13e0*/  IADD3 R2, PT, PT, -R16, RZ, RZ ;  /* 0x000000ff10027210 */ /* 0x000fe20007ffe1ff */
[----:B------:R-:W-:Y:S02]  /*13f0*/  @!P1 IMAD R5, R6, R10, R16 ;  /* 0x0000000a06059224 */ /* 0x000fe400078e0210 */
[----:B------:R-:W-:Y:S02]  /*1400*/  @!P1 IMAD.MOV.U32 R16, RZ, RZ, R3 ;  /* 0x000000ffff109224 */ /* 0x000fe400078e0003 */
[----:B------:R-:W-:-:S02]  /*1410*/  IMAD R2, R9, R2, R15 ;  /* 0x0000000209027224 */ /* 0x000fc400078e020f */
[----:B------:R-:W-:Y:S02]  /*1420*/  IMAD R14, R5, R4, R7 ;  /* 0x00000004050e7224 */ /* 0x000fe400078e0207 */
[----:B------:R-:W-:Y:S02]  /*1430*/  IMAD R15, R16, R9, R2 ;  /* 0x00000009100f7224 */ /* 0x000fe400078e0202 */
.L_x_16:
[----:B------:R-:W1:Y:S01]  /*1440*/  LDCU UR4, c[0x0][0xb30] ;  /* 0x00016600ff0477ac */ /* 0x000e620008000800 */
[----:B------:R-:W2:Y:S08]  /*1450*/  S2UR UR37, SR_CgaCtaId ;  /* 0x00000000002579c3 */ /* 0x000eb00000008800 */
[----:B------:R-:W3:Y:S01]  /*1460*/  LDC R40, c[0x0][0xb24] ;  /* 0x0002c900ff287b82 */ /* 0x000ee20000000800 */
[----:B-1----:R-:W-:-:S09]  /*1470*/  UISETP.NE.AND UP1, UPT, UR4, 0x1, UPT ;  /* 0x000000010400788c */ /* 0x002fd2000bf25270 */
[----:B--2---:R-:W-:Y:S05]  /*1480*/  BRA.U UP1, `(.L_x_17) ;  /* 0x0000000101407547 */ /* 0x004fea000b800000 */
[----:B------:R-:W1:Y:S08]  /*1490*/  LDC.64 R4, c[0x0][0xb10] ;  /* 0x0002c400ff047b82 */ /* 0x000e700000000a00 */
[----:B------:R-:W2:Y:S08]  /*14a0*/  LDC.64 R2, c[0x0][0xb18] ;  /* 0x0002c600ff027b82 */ /* 0x000eb00000000a00 */
[----:B------:R-:W4:Y:S08]  /*14b0*/  LDC R6, c[0x0][0xb20] ;  /* 0x0002c800ff067b82 */ /* 0x000f300000000800 */
[----:B------:R-:W3:Y:S01]  /*14c0*/  LDC R7, c[0x0][0xb0c] ;  /* 0x0002c300ff077b82 */ /* 0x000ee20000000800 */
[----:B-1----:R-:W-:-:S05]  /*14d0*/  IMAD.HI.U32 R4, R15, R4, RZ ;  /* 0x000000040f047227 */ /* 0x002fca00078e00ff */
[----:B------:R-:W-:Y:S01]  /*14e0*/  SHF.R.U32.HI R4, RZ, R5, R4 ;  /* 0x00000005ff047219 */ /* 0x000fe20000011604 */
[----:B--2---:R-:W-:Y:S01]  /*14f0*/  IMAD.HI.U32 R3, R14, R3, RZ ;  /* 0x000000030e037227 */ /* 0x004fe200078e00ff */
[----:B------:R-:W-:-:S04]  /*1500*/  ISETP.NE.AND P0, PT, R2, 0x1, PT ;  /* 0x000000010200780c */ /* 0x000fc80003f05270 */
[----:B----4-:R-:W-:-:S04]  /*1510*/  SHF.R.U32.HI R3, RZ, R6, R3 ;  /* 0x00000006ff037219 */ /* 0x010fc80000011603 */
[----:B------:R-:W-:Y:S02]  /*1520*/  SEL R3, R14, R3, !P0 ;  /* 0x000000030e037207 */ /* 0x000fe40004000000 */
[----:B---3--:R-:W-:-:S04]  /*1530*/  ISETP.NE.AND P1, PT, R7, 0x1, PT ;  /* 0x000000010700780c */ /* 0x008fc80003f25270 */
[----:B------:R-:W-:-:S05]  /*1540*/  SEL R4, R15, R4, !P1 ;  /* 0x000000040f047207 */ /* 0x000fca0004800000 */
[----:B------:R-:W-:Y:S02]  /*1550*/  IMAD.IADD R5, R3, 0x1, -R4 ;  /* 0x0000000103057824 */ /* 0x000fe400078e0a04 */
[----:B------:R-:W-:Y:S02]  /*1560*/  IMAD.IADD R3, R4, 0x1, -R3 ;  /* 0x0000000104037824 */ /* 0x000fe400078e0a03 */
[----:B------:R-:W-:Y:S02]  /*1570*/  IMAD R15, R5, R7, R15 ;  /* 0x00000007050f7224 */ /* 0x000fe400078e020f */
[----:B------:R-:W-:-:S07]  /*1580*/  IMAD R14, R3, R2, R14 ;  /* 0x00000002030e7224 */ /* 0x000fce00078e020e */
.L_x_17:
[----:B------:R-:W-:Y:S01]  /*1590*/  BAR.SYNC.DEFER_BLOCKING 0x0 ;  /* 0x0000000000007b1d */ /* 0x000fe20000010000 */
[----:B------:R-:W-:Y:S01]  /*15a0*/  UISETP.NE.AND UP1, UPT, UR8, 0x2, UPT ;  /* 0x000000020800788c */ /* 0x000fe2000bf25270 */
[----:B------:R-:W-:Y:S02]  /*15b0*/  ISETP.NE.OR P5, PT, R0, 0x2, !P5 ;  /* 0x000000020000780c */ /* 0x000fe40006fa5670 */
[----:B------:R-:W-:-:S06]  /*15c0*/  LOP3.LUT R2, R108, 0x1f, RZ, 0xc0, !PT ;  /* 0x0000001f6c027812 */ /* 0x000fcc00078ec0ff */
[----:B------:R-:W-:Y:S05]  /*15d0*/  BRA.U UP1, `(.L_x_18) ;  /* 0x00000019019c7547 */ /* 0x000fea000b800000 */
[----:B------:R-:W1:Y:S01]  /*15e0*/  LDCU UR13, c[0x0][0x38c] ;  /* 0x00007180ff0d77ac */ /* 0x000e620008000800 */
[----:B------:R-:W2:Y:S01]  /*15f0*/  LDC R8, c[0x0][0x370] ;  /* 0x0000dc00ff087b82 */ /* 0x000ea20000000800 */
[----:B------:R-:W-:Y:S01]  /*1600*/  PLOP3.LUT P1, PT, PT, PT, UP2, 0x80, 0x8 ;  /* 0x000000000008781c */ /* 0x000fe20003f2f028 */
[----:B------:R-:W-:Y:S01]  /*1610*/  IMAD.MOV.U32 R17, RZ, RZ, 0x1 ;  /* 0x00000001ff117424 */ /* 0x000fe200078e00ff */
[----:B------:R-:W-:Y:S01]  /*1620*/  ISETP.EQ.OR P4, PT, R2, RZ, P5 ;  /* 0x000000ff0200720c */ /* 0x000fe20002f82670 */
[----:B------:R-:W-:Y:S01]  /*1630*/  IMAD.MOV.U32 R16, RZ, RZ, RZ ;  /* 0x000000ffff107224 */ /* 0x000fe200078e00ff */
[----:B------:R-:W-:Y:S02]  /*1640*/  PLOP3.LUT P1, PT, P1, PT, PT, 0x8, 0x80 ;  /* 0x000000000080781c */ /* 0x000fe40000f2e170 */
[----:B------:R-:W-:Y:S01]  /*1650*/  CS2R R12, SRZ ;  /* 0x00000000000c7805 */ /* 0x000fe2000001ff00 */
[----:B------:R-:W-:Y:S01]  /*1660*/  IMAD.MOV.U32 R11, RZ, RZ, 0x1 ;  /* 0x00000001ff0b7424 */ /* 0x000fe200078e00ff */
[----:B------:R-:W4:Y:S01]  /*1670*/  LDC R0, c[0x0][0x374] ;  /* 0x0000dd00ff007b82 */ /* 0x000f220000000800 */
[----:B------:R-:W2:Y:S01]  /*1680*/  LDCU.64 UR22, c[0x0][0x348] ;  /* 0x00006900ff1677ac */ /* 0x000ea20008000a00 */
[----:B------:R-:W-:Y:S01]  /*1690*/  UMOV UR6, URZ ;  /* 0x000000ff00067c82 */ /* 0x000fe20008000000 */
[----:B-1----:R-:W-:-:S04]  /*16a0*/  UIADD3 UR5, UPT, UPT, UR13, 0x1f, URZ ;  /* 0x0000001f0d057890 */ /* 0x002fc8000fffe0ff */
[----:B------:R-:W-:-:S04]  /*16b0*/  USHF.R.S32.HI UR4, URZ, 0x1f, UR5 ;  /* 0x0000001fff047899 */ /* 0x000fc80008011405 */
[----:B------:R-:W-:-:S04]  /*16c0*/  ULEA.HI UR4, UR4, UR5, URZ, 0x5 ;  /* 0x0000000504047291 */ /* 0x000fc8000f8f28ff */
[----:B------:R-:W-:Y:S02]  /*16d0*/  USHF.R.S32.HI UR15, URZ, 0x5, UR4 ;  /* 0x00000005ff0f7899 */ /* 0x000fe40008011404 */
[----:B------:R-:W-:Y:S02]  /*16e0*/  UIADD3 UR4, UPT, UPT, UR13, -0x1, URZ ;  /* 0xffffffff0d047890 */ /* 0x000fe4000fffe0ff */
[----:B------:R-:W-:Y:S02]  /*16f0*/  UISETP.LT.U32.AND UP0, UPT, UR15, 0x14, UPT ;  /* 0x000000140f00788c */ /* 0x000fe4000bf01070 */
[----:B------:R-:W-:Y:S02]  /*1700*/  UISETP.GE.U32.AND UP1, UPT, UR4, -0x3f, UPT ;  /* 0xffffffc10400788c */ /* 0x000fe4000bf26070 */
[----:B------:R-:W-:Y:S02]  /*1710*/  USEL UR14, UR15, 0x14, UP0 ;  /* 0x000000140f0e7887 */ /* 0x000fe40008000000 */
[----:B------:R-:W-:-:S02]  /*1720*/  UIADD3 UR13, UPT, UPT, UR13, 0x3e, URZ ;  /* 0x0000003e0d0d7890 */ /* 0x000fc4000fffe0ff */
[----:B------:R-:W-:Y:S02]  /*1730*/  UIADD3 UR5, UPT, UPT, UR14, -0x1, URZ ;  /* 0xffffffff0e057890 */ /* 0x000fe4000fffe0ff */
[----:B------:R-:W-:-:S03]  /*1740*/  UIADD3 UR7, UPT, UPT, UR15, -UR14, URZ ;  /* 0x8000000e0f077290 */ /* 0x000fc6000fffe0ff */
[----:B------:R-:W-:-:S04]  /*1750*/  @UP1 UIADD3 UR5, UPT, UPT, UR14, URZ, URZ ;  /* 0x000000ff0e051290 */ /* 0x000fc8000fffe0ff */
[----:B--2---:R-:W-:-:S12]  /*1760*/  UIADD3 UR5, UPT, UPT, UR5, 0x1, URZ ;  /* 0x0000000105057890 */ /* 0x004fd8000fffe0ff */
.L_x_36:
[----:B------:R-:W-:Y:S01]  /*1770*/  UISETP.NE.AND UP0, UPT, UR37, URZ, UPT ;  /* 0x000000ff2500728c */ /* 0x000fe2000bf05270 */
[----:B------:R-:W1:Y:S08]  /*1780*/  S2UR UR37, SR_CgaCtaId ;  /* 0x00000000002579c3 */ /* 0x000e700000008800 */
[----:B------:R-:W-:Y:S05]  /*1790*/  BRA.U UP0, `(.L_x_19) ;  /* 0x0000000100347547 */ /* 0x000fea000b800000 */
[----:B------:R-:W2:Y:S01]  /*17a0*/  S2R R2, SR_CgaCtaId ;  /* 0x0000000000027919 */ /* 0x000ea20000008800 */
[----:B------:R-:W-:-:S04]  /*17b0*/  MOV R3, 0x400 ;  /* 0x0000040000037802 */ /* 0x000fc80000000f00 */
[----:B--2---:R-:W-:Y:S02]  /*17c0*/  LEA R2, R2, R3, 0x18 ;  /* 0x0000000302027211 */ /* 0x004fe400078ec0ff */
[----:B------:R-:W-:-:S03]  /*17d0*/  SHF.L.U32 R3, R11, 0x1f, RZ ;  /* 0x0000001f0b037819 */ /* 0x000fc600000006ff */
[----:B------:R-:W-:-:S04]  /*17e0*/  IMAD R2, R12, 0x8, R2 ;  /* 0x000000080c027824 */ /* 0x000fc800078e0202 */
[----:B------:R-:W2:Y:S02]  /*17f0*/  SYNCS.PHASECHK.TRANS64.TRYWAIT P0, [R2+URZ+0x200], R3 ;  /* 0x00020003020075a7 */ /* 0x000ea400080011ff */
[----:B--2---:R-:W-:Y:S05]  /*1800*/  @!P0 BRA `(.L_x_20) ;  /* 0x0000008000708947 */ /* 0x004fea0003800000 */
.L_x_142:
[----:B------:R-:W-:Y:S01]  /*1810*/  VIADD R12, R12, 0x1 ;  /* 0x000000010c0c7836 */ /* 0x000fe20000000000 */
[----:B------:R2:W-:Y:S04]  /*1820*/  SYNCS.ARRIVE.TRANS64.A1T0 RZ, [R2+URZ+0x1f0], RZ ;  /* 0x0001f0ff02ff79a7 */ /* 0x0005e800081000ff */
[----:B------:R-:W-:-:S04]  /*1830*/  ISETP.NE.AND P0, PT, R12, 0x2, PT ;  /* 0x000000020c00780c */ /* 0x000fc80003f05270 */
[----:B------:R-:W-:Y:S02]  /*1840*/  SEL R12, R12, RZ, P0 ;  /* 0x000000ff0c0c7207 */ /* 0x000fe40000000000 */
[----:B--2---:R-:W-:-:S04]  /*1850*/  SEL R2, RZ, 0x1, P0 ;  /* 0x00000001ff027807 */ /* 0x004fc80000000000 */
[----:B------:R-:W-:-:S07]  /*1860*/  LOP3.LUT R11, R11, R2, RZ, 0x3c, !PT ;  /* 0x000000020b0b7212 */ /* 0x000fce00078e3cff */
.L_x_19:
[----:B------:R-:W-:Y:S01]  /*1870*/  UMOV UR4, 0x400 ;  /* 0x0000040000047882 */ /* 0x000fe20000000000 */
[----:B------:R-:W-:Y:S01]  /*1880*/  SHF.L.U32 R2, R17, 0x1f, RZ ;  /* 0x0000001f11027819 */ /* 0x000fe200000006ff */
[----:B-1----:R-:W-:Y:S01]  /*1890*/  ULEA UR4, UR37, UR4, 0x18 ;  /* 0x0000000425047291 */ /* 0x002fe2000f8ec0ff */
[----:B------:R-:W-:Y:S01]  /*18a0*/  R2UR UR34, R15 ;  /* 0x000000000f2272ca */ /* 0x000fe200000e0000 */
[----:B------:R-:W-:Y:S01]  /*18b0*/  UISETP.GE.U32.AND UP0, UPT, UR13, 0x3f, UPT ;  /* 0x0000003f0d00788c */ /* 0x000fe2000bf06070 */
[----:B------:R-:W-:Y:S01]  /*18c0*/  R2UR UR11, R14 ;  /* 0x000000000e0b72ca */ /* 0x000fe200000e0000 */
[----:B------:R-:W-:Y:S01]  /*18d0*/  ULEA UR8, UR6, UR4, 0x3 ;  /* 0x0000000406087291 */ /* 0x000fe2000f8e18ff */
[----:B------:R-:W-:-:S08]  /*18e0*/  UMOV UR24, URZ ;  /* 0x000000ff00187c82 */ /* 0x000fd00008000000 */
[----:B------:R1:W2:Y:S01]  /*18f0*/  SYNCS.PHASECHK.TRANS64.TRYWAIT P0, [UR8+0xa0], R2 ;  /* 0x0000a002ff0075a7 */ /* 0x0002a20008001108 */
[----:B------:R-:W-:Y:S02]  /*1900*/  USHF.L.U32 UR34, UR34, 0x6, URZ ;  /* 0x0000000622227899 */ /* 0x000fe400080006ff */
[----:B------:R-:W-:Y:S01]  /*1910*/  USHF.L.U32 UR11, UR11, 0x8, URZ ;  /* 0x000000080b0b7899 */ /* 0x000fe200080006ff */
[----:B------:R-:W-:Y:S11]  /*1920*/  BRA.U !UP0, `(.L_x_21) ;  /* 0x0000000108a87547 */ /* 0x000ff6000b800000 */
[----:B------:R-:W-:Y:S01]  /*1930*/  UMOV UR16, URZ ;  /* 0x000000ff00107c82 */ /* 0x000fe20008000000 */
[----:B------:R-:W-:-:S05]  /*1940*/  UMOV UR17, UR6 ;  /* 0x0000000600117c82 */ /* 0x000fca0008000000 */
.L_x_26:
[----:B-1----:R-:W-:Y:S01]  /*1950*/  ULEA UR33, UR17, UR4, 0x3 ;  /* 0x0000000411217291 */ /* 0x002fe2000f8e18ff */
[----:B--2---:R-:W-:Y:S01]  /*1960*/  @!P5 MOV R3, 0x2800 ;  /* 0x000028000003d802 */ /* 0x004fe20000000f00 */
[----:B--2---:R-:W-:Y:S10]  /*1970*/  @P0 BRA `(.L_x_22) ;  /* 0x00000000000c0947 */ /* 0x004ff40003800000 */
[----:B------:R-:W-:-:S04]  /*1980*/  SHF.L.U32 R4, R17, 0x1f, RZ ;  /* 0x0000001f11047819 */ /* 0x000fc800000006ff */
[----:B------:R-:W2:Y:S02]  /*1990*/  SYNCS.PHASECHK.TRANS64.TRYWAIT P0, [UR33+0xa0], R4 ;  /* 0x0000a004ff0075a7 */ /* 0x000ea40008001121 */
[----:B--2---:R-:W-:Y:S05]  /*19a0*/  @!P0 BRA `(.L_x_23) ;  /* 0x00000080001c8947 */ /* 0x004fea0003800000 */
.L_x_22:
[----:B------:R2:W-:Y:S01]  /*19b0*/  @!P5 SYNCS.ARRIVE.TRANS64 RZ, [UR33], R3 ;  /* 0x00000003ffffd9a7 */ /* 0x0005e20008000021 */
[----:B------:R-:W-:Y:S04]  /*19c0*/  BSSY.RECONVERGENT B0, `(.L_x_24) ;  /* 0x0000003000007945 */ /* 0x000fe80003800200 */
[----:B------:R-:W-:Y:S05]  /*19d0*/  @P4 BRA `(.L_x_25) ;  /* 0x0000000000044947 */ /* 0x000fea0003800000 */
[----:B------:R-:W-:Y:S05]  /*19e0*/  BPT.TRAP 0x1 ;  /* 0x000000040000795c */ /* 0x000fea0000300000 */
.L_x_25:
[----:B------:R-:W-:Y:S05]  /*19f0*/  BSYNC.RECONVERGENT B0 ;  /* 0x0000000000007941 */ /* 0x000fea0003800200 */
.L_x_24:
[----:B------:R-:W-:Y:S02]  /*1a00*/  UIADD3 UR6, UPT, UPT, UR17, 0x1, URZ ;  /* 0x0000000111067890 */ /* 0x000fe4000fffe0ff */
[----:B------:R-:W-:Y:S02]  /*1a10*/  ULEA UR32, UR17, UR4, 0xb ;  /* 0x0000000411207291 */ /* 0x000fe4000f8e58ff */
[----:B------:R-:W-:Y:S02]  /*1a20*/  UISETP.NE.AND UP0, UPT, UR6, 0x14, UPT ;  /* 0x000000140600788c */ /* 0x000fe4000bf05270 */
[----:B------:R-:W-:Y:S02]  /*1a30*/  UIADD3 UR26, UP1, UPT, UR22, 0x80, URZ ;  /* 0x00000080161a7890 */ /* 0x000fe4000ff3e0ff */
[----:B------:R-:W-:Y:S02]  /*1a40*/  USEL UR9, URZ, 0x1, UP0 ;  /* 0x00000001ff097887 */ /* 0x000fe40008000000 */
[----:B------:R-:W-:-:S02]  /*1a50*/  USEL UR6, UR6, URZ, UP0 ;  /* 0x000000ff06067287 */ /* 0x000fc40008000000 */
[----:B------:R-:W-:Y:S02]  /*1a60*/  UIADD3 UR20, UP0, UPT, UR22, 0x180, URZ ;  /* 0x0000018016147890 */ /* 0x000fe4000ff1e0ff */
[----:B------:R-:W-:Y:S01]  /*1a70*/  ULEA UR8, UR6, UR4, 0x3 ;  /* 0x0000000406087291 */ /* 0x000fe2000f8e18ff */
[----:B------:R-:W-:Y:S01]  /*1a80*/  LOP3.LUT R17, R17, UR9, RZ, 0x3c, !PT ;  /* 0x0000000911117c12 */ /* 0x000fe2000f8e3cff */
[----:B------:R-:W-:Y:S02]  /*1a90*/  USHF.L.U32 UR35, UR16, 0x5, URZ ;  /* 0x0000000510237899 */ /* 0x000fe400080006ff */
[----:B------:R-:W-:Y:S01]  /*1aa0*/  UIADD3.X UR27, UPT, UPT, URZ, UR23, URZ, UP1, !UPT ;  /* 0x00000017ff1b7290 */ /* 0x000fe20008ffe4ff */
[----:B-1----:R-:W-:Y:S01]  /*1ab0*/  SHF.L.U32 R2, R17, 0x1f, RZ ;  /* 0x0000001f11027819 */ /* 0x002fe200000006ff */
[----:B------:R-:W-:Y:S02]  /*1ac0*/  UIADD3 UR32, UPT, UPT, UR32, 0x6600, URZ ;  /* 0x0000660020207890 */ /* 0x000fe4000fffe0ff */
[----:B------:R-:W-:Y:S01]  /*1ad0*/  UIADD3.X UR21, UPT, UPT, URZ, UR23, URZ, UP0, !UPT ;  /* 0x00000017ff157290 */ /* 0x000fe200087fe4ff */
[----:B------:R1:W1:Y:S01]  /*1ae0*/  SYNCS.PHASECHK.TRANS64.TRYWAIT P0, [UR8+0xa0], R2 ;  /* 0x0000a002ff0075a7 */ /* 0x0002620008001108 */
[----:B------:R-:W-:Y:S01]  /*1af0*/  ULEA UR8, UR17, UR4, 0xd ;  /* 0x0000000411087291 */ /* 0x000fe2000f8e68ff */
[----:B------:R-:W-:Y:S01]  /*1b00*/  UMOV UR18, 0x0 ;  /* 0x0000000000127882 */ /* 0x000fe20000000000 */
[----:B------:R-:W-:-:S02]  /*1b10*/  UMOV UR19, 0x10000000 ;  /* 0x1000000000137882 */ /* 0x000fc40000000000 */
[----:B------:R-:W-:Y:S01]  /*1b20*/  UIADD3 UR8, UPT, UPT, UR8, 0x10600, URZ ;  /* 0x0001060008087890 */ /* 0x000fe2000fffe0ff */
[----:B------:R1:W-:Y:S01]  /*1b30*/  UTMALDG.3D [UR32], [UR26], desc[UR18] ;  /* 0x000012201a0075b4 */ /* 0x0003e20008011000 */
[----:B------:R-:W-:Y:S01]  /*1b40*/  UMOV UR12, UR36 ;  /* 0x00000024000c7c82 */ /* 0x000fe20008000000 */
[----:B------:R-:W-:Y:S01]  /*1b50*/  UMOV UR9, UR33 ;  /* 0x0000002100097c82 */ /* 0x000fe20008000000 */
[----:B------:R-:W-:Y:S01]  /*1b60*/  UMOV UR10, UR35 ;  /* 0x00000023000a7c82 */ /* 0x000fe20008000000 */
[----:B------:R-:W-:Y:S01]  /*1b70*/  UIADD3 UR16, UPT, UPT, UR16, 0x1, URZ ;  /* 0x0000000110107890 */ /* 0x000fe2000fffe0ff */
[----:B------:R-:W-:Y:S01]  /*1b80*/  UMOV UR24, UR5 ;  /* 0x0000000500187c82 */ /* 0x000fe20008000000 */
[----:B------:R-:W-:Y:S02]  /*1b90*/  UMOV UR17, UR6 ;  /* 0x0000000600117c82 */ /* 0x000fe40008000000 */
[----:B------:R1:W-:Y:S01]  /*1ba0*/  UTMALDG.3D [UR8], [UR20], desc[UR18] ;  /* 0x00001208140075b4 */ /* 0x0003e20008011000 */
[----:B------:R-:W-:-:S09]  /*1bb0*/  UISETP.NE.AND UP0, UPT, UR16, UR5, UPT ;  /* 0x000000051000728c */ /* 0x000fd2000bf05270 */
[----:B------:R-:W-:Y:S05]  /*1bc0*/  BRA.U UP0, `(.L_x_26) ;  /* 0xfffffffd00607547 */ /* 0x000fea000b83ffff */
.L_x_21:
[----:B-1----:R-:W-:Y:S01]  /*1bd0*/  ULEA UR8, UR6, UR4, 0x3 ;  /* 0x0000000406087291 */ /* 0x002fe2000f8e18ff */
[----:B------:R-:W-:Y:S01]  /*1be0*/  SHF.L.U32 R2, R17, 0x1f, RZ ;  /* 0x0000001f11027819 */ /* 0x000fe200000006ff */
[----:B------:R-:W-:Y:S01]  /*1bf0*/  @!P1 SYNCS.ARRIVE.TRANS64.A1T0 RZ, [UR4+0x188], RZ ;  /* 0x000188ffffff99a7 */ /* 0x000fe20008100004 */
[----:B------:R-:W-:-:S06]  /*1c00*/  UISETP.GT.AND UP0, UPT, UR15, UR14, UPT ;  /* 0x0000000e0f00728c */ /* 0x000fcc000bf04270 */
[----:B--2---:R1:W2:Y:S03]  /*1c10*/  SYNCS.PHASECHK.TRANS64.TRYWAIT P0, [UR8+0xa0], R2 ;  /* 0x0000a002ff0075a7 */ /* 0x0042a60008001108 */
[----:B------:R-:W-:Y:S05]  /*1c20*/  BRA.U !UP0, `(.L_x_27) ;  /* 0x0000000108ac7547 */ /* 0x000fea000b800000 */
[----:B------:R-:W-:Y:S01]  /*1c30*/  UIADD3 UR21, UPT, UPT, UR7, UR24, URZ ;  /* 0x0000001807157290 */ /* 0x000fe2000fffe0ff */
[----:B------:R-:W-:-:S11]  /*1c40*/  UMOV UR25, UR6 ;  /* 0x0000000600197c82 */ /* 0x000fd60008000000 */
.L_x_32:
[----:B-1----:R-:W-:Y:S01]  /*1c50*/  ULEA UR17, UR25, UR4, 0x3 ;  /* 0x0000000419117291 */ /* 0x002fe2000f8e18ff */
[----:B--2---:R-:W-:Y:S01]  /*1c60*/  @!P5 MOV R3, 0x2800 ;  /* 0x000028000003d802 */ /* 0x004fe20000000f00 */
[----:B--2---:R-:W-:Y:S10]  /*1c70*/  @P0 BRA `(.L_x_28) ;  /* 0x00000000000c0947 */ /* 0x004ff40003800000 */
[----:B------:R-:W-:-:S04]  /*1c80*/  SHF.L.U32 R4, R17, 0x1f, RZ ;  /* 0x0000001f11047819 */ /* 0x000fc800000006ff */
[----:B------:R-:W2:Y:S02]  /*1c90*/  SYNCS.PHASECHK.TRANS64.TRYWAIT P0, [UR17+0xa0], R4 ;  /* 0x0000a004ff0075a7 */ /* 0x000ea40008001111 */
[----:B--2---:R-:W-:Y:S05]  /*1ca0*/  @!P0 BRA `(.L_x_29) ;  /* 0x0000007c00748947 */ /* 0x004fea0003800000 */
.L_x_28:
[----:B------:R2:W-:Y:S01]  /*1cb0*/  @!P5 SYNCS.ARRIVE.TRANS64 RZ, [UR17], R3 ;  /* 0x00000003ffffd9a7 */ /* 0x0005e20008000011 */
[----:B------:R-:W-:Y:S04]  /*1cc0*/  BSSY.RECONVERGENT B0, `(.L_x_30) ;  /* 0x0000003000007945 */ /* 0x000fe80003800200 */
[----:B------:R-:W-:Y:S05]  /*1cd0*/  @P4 BRA `(.L_x_31) ;  /* 0x0000000000044947 */ /* 0x000fea0003800000 */
[----:B------:R-:W-:Y:S05]  /*1ce0*/  BPT.TRAP 0x1 ;  /* 0x000000040000795c */ /* 0x000fea0000300000 */
.L_x_31:
[----:B------:R-:W-:Y:S05]  /*1cf0*/  BSYNC.RECONVERGENT B0 ;  /* 0x0000000000007941 */ /* 0x000fea0003800200 */
.L_x_30:
        /* <DEDUP_REMOVED lines=10> */
[----:B------:R-:W-:Y:S01]  /*1da0*/  UIADD3 UR16, UPT, UPT, UR16, 0x6600, URZ ;  /* 0x0000660010107890 */ /* 0x000fe2000fffe0ff */
[----:B-1----:R-:W-:Y:S01]  /*1db0*/  SHF.L.U32 R2, R17, 0x1f, RZ ;  /* 0x0000001f11027819 */ /* 0x002fe200000006ff */
[----:B------:R-:W-:Y:S02]  /*1dc0*/  UIADD3.X UR31, UPT, UPT, URZ, UR23, URZ, UP1, !UPT ;  /* 0x00000017ff1f7290 */ /* 0x000fe40008ffe4ff */
[----:B------:R-:W-:Y:S01]  /*1dd0*/  UIADD3.X UR29, UPT, UPT, URZ, UR23, URZ, UP0, !UPT ;  /* 0x00000017ff1d7290 */ /* 0x000fe200087fe4ff */
[----:B------:R1:W1:Y:S01]  /*1de0*/  SYNCS.PHASECHK.TRANS64.TRYWAIT P0, [UR8+0xa0], R2 ;  /* 0x0000a002ff0075a7 */ /* 0x0002620008001108 */
[----:B------:R-:W-:Y:S01]  /*1df0*/  ULEA UR8, UR25, UR4, 0xd ;  /* 0x0000000419087291 */ /* 0x000fe2000f8e68ff */
[----:B------:R-:W-:Y:S01]  /*1e00*/  UMOV UR26, 0x0 ;  /* 0x00000000001a7882 */ /* 0x000fe20000000000 */
[----:B------:R-:W-:-:S02]  /*1e10*/  UMOV UR27, 0x10000000 ;  /* 0x10000000001b7882 */ /* 0x000fc40000000000 */
[----:B------:R-:W-:Y:S01]  /*1e20*/  UIADD3 UR8, UPT, UPT, UR8, 0x10600, URZ ;  /* 0x0001060008087890 */ /* 0x000fe2000fffe0ff */
[----:B------:R-:W-:Y:S01]  /*1e30*/  UMOV UR18, UR34 ;  /* 0x0000002200127c82 */ /* 0x000fe20008000000 */
[----:B------:R-:W-:Y:S01]  /*1e40*/  UMOV UR20, UR36 ;  /* 0x0000002400147c82 */ /* 0x000fe20008000000 */
[----:B------:R-:W-:Y:S01]  /*1e50*/  UMOV UR12, UR36 ;  /* 0x00000024000c7c82 */ /* 0x000fe20008000000 */
[----:B------:R-:W-:Y:S01]  /*1e60*/  UMOV UR9, UR17 ;  /* 0x0000001100097c82 */ /* 0x000fe20008000000 */
[----:B------:R-:W-:Y:S01]  /*1e70*/  UMOV UR10, UR19 ;  /* 0x00000013000a7c82 */ /* 0x000fe20008000000 */
[----:B------:R1:W-:Y:S01]  /*1e80*/  UTMALDG.3D [UR16], [UR30], desc[UR26] ;  /* 0x00001a101e0075b4 */ /* 0x0003e20008011000 */
[----:B------:R-:W-:Y:S01]  /*1e90*/  UIADD3 UR24, UPT, UPT, UR24, 0x1, URZ ;  /* 0x0000000118187890 */ /* 0x000fe2000fffe0ff */
[----:B------:R-:W-:-:S03]  /*1ea0*/  UMOV UR25, UR6 ;  /* 0x0000000600197c82 */ /* 0x000fc60008000000 */
[----:B------:R-:W-:Y:S01]  /*1eb0*/  UISETP.NE.AND UP0, UPT, UR24, UR21, UPT ;  /* 0x000000151800728c */ /* 0x000fe2000bf05270 */
[----:B------:R1:W-:Y:S08]  /*1ec0*/  UTMALDG.3D [UR8], [UR28], desc[UR26] ;  /* 0x00001a081c0075b4 */ /* 0x0003f00008011000 */
[----:B------:R-:W-:Y:S05]  /*1ed0*/  BRA.U UP0, `(.L_x_32) ;  /* 0xfffffffd005c7547 */ /* 0x000fea000b83ffff */
.L_x_27:
[C---:B-1----:R-:W-:Y:S01]  /*1ee0*/  LEA R2, R16.reuse, UR4, 0x3 ;  /* 0x0000000410027c11 */ /* 0x042fe2000f8e18ff */
[----:B------:R-:W-:Y:S01]  /*1ef0*/  NOP ;  /* 0x0000000000007918 */ /* 0x000fe20000000000 */
[----:B--2---:R-:W-:Y:S02]  /*1f00*/  SHF.L.U32 R3, R13, 0x1f, RZ ;  /* 0x0000001f0d037819 */ /* 0x004fe400000006ff */
[----:B------:R-:W-:Y:S02]  /*1f10*/  LEA R4, R16, UR4, 0x4 ;  /* 0x0000000410047c11 */ /* 0x000fe4000f8e20ff */
[----:B------:R-:W1:Y:S02]  /*1f20*/  SYNCS.PHASECHK.TRANS64.TRYWAIT P0, [R2+URZ+0x190], R3 ;  /* 0x00019003020075a7 */ /* 0x000e6400080011ff */
[----:B-1----:R-:W-:Y:S05]  /*1f30*/  @!P0 BRA `(.L_x_33) ;  /* 0x0000007800e88947 */ /* 0x002fea0003800000 */
.L_x_145:
[----:B------:R-:W2:Y:S01]  /*1f40*/  LDS.128 R4, [R4+0x220] ;  /* 0x0002200004047984 */ /* 0x000ea20000000c00 */
[----:B---3--:R-:W-:Y:S01]  /*1f50*/  ISETP.GE.AND P0, PT, R40, 0x1, PT ;  /* 0x000000012800780c */ /* 0x008fe20003f06270 */
[----:B-1----:R-:W-:Y:S01]  /*1f60*/  VIADD R2, R2, 0x1a0 ;  /* 0x000001a002027836 */ /* 0x002fe20000000000 */
[----:B------:R-:W-:Y:S01]  /*1f70*/  @!PT LDS RZ, [RZ] ;  /* 0x00000000fffff984 */ /* 0x000fe20000000800 */
[----:B------:R-:W-:Y:S01]  /*1f80*/  @!PT LDS RZ, [RZ] ;  /* 0x00000000fffff984 */ /* 0x000fe20000000800 */
[----:B------:R-:W-:Y:S01]  /*1f90*/  @!PT LDS RZ, [RZ] ;  /* 0x00000000fffff984 */ /* 0x000fe20000000800 */
[----:B------:R-:W-:Y:S01]  /*1fa0*/  @!PT LDS RZ, [RZ] ;  /* 0x00000000fffff984 */ /* 0x000fe20000000800 */
[----:B------:R1:W-:Y:S06]  /*1fb0*/  MEMBAR.ALL.CTA ;  /* 0x0000000000007992 */ /* 0x0003ec0000008000 */
[----:B-1----:R-:W1:Y:S01]  /*1fc0*/  FENCE.VIEW.ASYNC.S ;  /* 0x00000000000073c6 */ /* 0x002e620000000000 */
[----:B------:R-:W-:-:S04]  /*1fd0*/  PRMT R2, RZ, 0x654, R2 ;  /* 0x00000654ff027816 */ /* 0x000fc80000000002 */
[----:B-1----:R1:W-:Y:S01]  /*1fe0*/  SYNCS.ARRIVE.TRANS64.RED.A1T0 RZ, [R2+URZ], RZ ;  /* 0x000000ff02ff79a7 */ /* 0x0023e200081004ff */
[----:B--2---:R-:W-:-:S13]  /*1ff0*/  LOP3.LUT P2, RZ, R6, 0x1, RZ, 0xc0, !PT ;  /* 0x0000000106ff7812 */ /* 0x004fda000784c0ff */
[----:B------:R-:W-:Y:S01]  /*2000*/  @P2 SHF.R.U32.HI R3, RZ, 0x10, R5 ;  /* 0x00000010ff032819 */ /* 0x000fe20000011605 */
[----:B------:R-:W-:Y:S01]  /*2010*/  VOTEU.ANY UP0, P2 ;  /* 0x0000000000ff7886 */ /* 0x000fe20001000100 */
[----:B------:R-:W-:Y:S02]  /*2020*/  @P2 MOV R10, R4 ;  /* 0x00000004000a2202 */ /* 0x000fe40000000f00 */
[----:B------:R-:W-:Y:S02]  /*2030*/  @P2 R2UR.BROADCAST UR8, R3 ;  /* 0x00000000030822ca */ /* 0x000fe400008e0000 */
[----:B------:R-:W-:-:S11]  /*2040*/  @P2 LOP3.LUT R9, R5, 0xffff, RZ, 0xc0, !PT ;  /* 0x0000ffff05092812 */ /* 0x000fd600078ec0ff */
[----:B------:R-:W-:Y:S01]  /*2050*/  @UP0 UMOV UR36, UR8 ;  /* 0x0000000800240c82 */ /* 0x000fe20008000000 */
[----:B-1----:R-:W-:Y:S05]  /*2060*/  @!P0 BRA `(.L_x_34) ;  /* 0x0000000000b88947 */ /* 0x002fea0003800000 */
[----:B------:R-:W4:Y:S01]  /*2070*/  LDC.64 R4, c[0x0][0xb18] ;  /* 0x0002c600ff047b82 */ /* 0x000f220000000a00 */
[----:B------:R-:W-:-:S07]  /*2080*/  ISETP.NE.AND P3, PT, R40, 0x1, PT ;  /* 0x000000012800780c */ /* 0x000fce0003f65270 */
[----:B------:R-:W1:Y:S08]  /*2090*/  LDC.64 R6, c[0x0][0xb10] ;  /* 0x0002c400ff067b82 */ /* 0x000e700000000a00 */
[----:B------:R-:W2:Y:S08]  /*20a0*/  LDC R14, c[0x0][0xb20] ;  /* 0x0002c800ff0e7b82 */ /* 0x000eb00000000800 */
[----:B------:R-:W3:Y:S01]  /*20b0*/  LDC R15, c[0x0][0xb0c] ;  /* 0x0002c300ff0f7b82 */ /* 0x000ee20000000800 */
[----:B----4-:R-:W-:Y:S01]  /*20c0*/  IMAD.HI.U32 R19, R0, R5, RZ ;  /* 0x0000000500137227 */ /* 0x010fe200078e00ff */
[----:B------:R-:W-:-:S03]  /*20d0*/  ISETP.NE.AND P0, PT, R4, 0x1, PT ;  /* 0x000000010400780c */ /* 0x000fc60003f05270 */
[----:B------:R-:W-:-:S03]  /*20e0*/  IMAD.HI.U32 R5, R9, R5, RZ ;  /* 0x0000000509057227 */ /* 0x000fc600078e00ff */
[----:B------:R-:W4:Y:S01]  /*20f0*/  LDC.64 R2, c[0x0][0xb28] ;  /* 0x0002ca00ff027b82 */ /* 0x000f220000000a00 */
[----:B-1----:R-:W-:-:S04]  /*2100*/  IMAD.HI.U32 R20, R8, R6, RZ ;  /* 0x0000000608147227 */ /* 0x002fc800078e00ff */
[----:B------:R-:W-:Y:S01]  /*2110*/  IMAD.HI.U32 R21, R10, R6, RZ ;  /* 0x000000060a157227 */ /* 0x000fe200078e00ff */
[----:B------:R-:W-:Y:S02]  /*2120*/  SHF.R.U32.HI R20, RZ, R7, R20 ;  /* 0x00000007ff147219 */ /* 0x000fe40000011614 */
[-C--:B--2---:R-:W-:Y:S02]  /*2130*/  SHF.R.U32.HI R19, RZ, R14.reuse, R19 ;  /* 0x0000000eff137219 */ /* 0x084fe40000011613 */
[----:B------:R-:W-:Y:S02]  /*2140*/  SHF.R.U32.HI R5, RZ, R14, R5 ;  /* 0x0000000eff057219 */ /* 0x000fe40000011605 */
[----:B------:R-:W-:Y:S02]  /*2150*/  SEL R19, R0, R19, !P0 ;  /* 0x0000001300137207 */ /* 0x000fe40004000000 */
[----:B------:R-:W-:Y:S02]  /*2160*/  SHF.R.U32.HI R21, RZ, R7, R21 ;  /* 0x00000007ff157219 */ /* 0x000fe40000011615 */
[----:B---3--:R-:W-:-:S02]  /*2170*/  ISETP.NE.AND P1, PT, R15, 0x1, PT ;  /* 0x000000010f00780c */ /* 0x008fc40003f25270 */
[----:B------:R-:W-:Y:S02]  /*2180*/  SEL R5, R9, R5, !P0 ;  /* 0x0000000509057207 */ /* 0x000fe40004000000 */
[----:B------:R-:W-:Y:S02]  /*2190*/  SEL R20, R8, R20, !P1 ;  /* 0x0000001408147207 */ /* 0x000fe40004800000 */
[----:B------:R-:W-:Y:S01]  /*21a0*/  SEL R21, R10, R21, !P1 ;  /* 0x000000150a157207 */ /* 0x000fe20004800000 */
[----:B----4-:R-:W-:-:S04]  /*21b0*/  IMAD.HI.U32 R18, R19, R2, RZ ;  /* 0x0000000213127227 */ /* 0x010fc800078e00ff */
        /* <DEDUP_REMOVED lines=10> */
[----:B------:R-:W-:-:S04]  /*2260*/  @!P0 IMAD.HI.U32 R7, R21, R2, RZ ;  /* 0x0000000215078227 */ /* 0x000fc800078e00ff */
[----:B------:R-:W-:Y:S01]  /*2270*/  IMAD.MOV R2, RZ, RZ, -R6 ;  /* 0x000000ffff027224 */ /* 0x000fe200078e0a06 */
[----:B------:R-:W-:Y:S02]  /*2280*/  @!P0 SHF.R.U32.HI R3, RZ, R3, R7 ;  /* 0x00000003ff038219 */ /* 0x000fe40000011607 */
[----:B------:R-:W-:Y:S01]  /*2290*/  IADD3 R7, PT, PT, -R5, RZ, RZ ;  /* 0x000000ff05077210 */ /* 0x000fe20007ffe1ff */
[----:B------:R-:W-:Y:S01]  /*22a0*/  IMAD R2, R40, R2, R5 ;  /* 0x0000000228027224 */ /* 0x000fe200078e0205 */
        /* <DEDUP_REMOVED lines=10> */
.L_x_34:
[----:B------:R-:W1:Y:S02]  /*2350*/  LDCU UR8, c[0x0][0xb30] ;  /* 0x00016600ff0877ac */ /* 0x000e640008000800 */
[----:B-1----:R-:W-:-:S09]  /*2360*/  UISETP.NE.AND UP0, UPT, UR8, 0x1, UPT ;  /* 0x000000010800788c */ /* 0x002fd2000bf05270 */
[----:B------:R-:W-:Y:S05]  /*2370*/  BRA.U UP0, `(.L_x_35) ;  /* 0x0000000100407547 */ /* 0x000fea000b800000 */
[----:B------:R-:W1:Y:S08]  /*2380*/  LDC.64 R4, c[0x0][0xb10] ;  /* 0x0002c400ff047b82 */ /* 0x000e700000000a00 */
[----:B------:R-:W2:Y:S08]  /*2390*/  LDC.64 R2, c[0x0][0xb18] ;  /* 0x0002c600ff027b82 */ /* 0x000eb00000000a00 */
[----:B------:R-:W3:Y:S08]  /*23a0*/  LDC R6, c[0x0][0xb20] ;  /* 0x0002c800ff067b82 */ /* 0x000ef00000000800 */
[----:B------:R-:W4:Y:S01]  /*23b0*/  LDC R7, c[0x0][0xb0c] ;  /* 0x0002c300ff077b82 */ /* 0x000f220000000800 */
[----:B-1----:R-:W-:-:S05]  /*23c0*/  IMAD.HI.U32 R4, R10, R4, RZ ;  /* 0x000000040a047227 */ /* 0x002fca00078e00ff */
[----:B------:R-:W-:Y:S01]  /*23d0*/  SHF.R.U32.HI R4, RZ, R5, R4 ;  /* 0x00000005ff047219 */ /* 0x000fe20000011604 */
[----:B--2---:R-:W-:Y:S01]  /*23e0*/  IMAD.HI.U32 R3, R9, R3, RZ ;  /* 0x0000000309037227 */ /* 0x004fe200078e00ff */
[----:B------:R-:W-:-:S04]  /*23f0*/  ISETP.NE.AND P0, PT, R2, 0x1, PT ;  /* 0x000000010200780c */ /* 0x000fc80003f05270 */
[----:B---3--:R-:W-:-:S04]  /*2400*/  SHF.R.U32.HI R3, RZ, R6, R3 ;  /* 0x00000006ff037219 */ /* 0x008fc80000011603 */
[----:B------:R-:W-:Y:S02]  /*2410*/  SEL R3, R9, R3, !P0 ;  /* 0x0000000309037207 */ /* 0x000fe40004000000 */
[----:B----4-:R-:W-:-:S04]  /*2420*/  ISETP.NE.AND P1, PT, R7, 0x1, PT ;  /* 0x000000010700780c */ /* 0x010fc80003f25270 */
[----:B------:R-:W-:-:S05]  /*2430*/  SEL R4, R10, R4, !P1 ;  /* 0x000000040a047207 */ /* 0x000fca0004800000 */
[----:B------:R-:W-:Y:S02]  /*2440*/  IMAD.IADD R5, R3, 0x1, -R4 ;  /* 0x0000000103057824 */ /* 0x000fe400078e0a04 */
[----:B------:R-:W-:Y:S02]  /*2450*/  IMAD.IADD R3, R4, 0x1, -R3 ;  /* 0x0000000104037824 */ /* 0x000fe400078e0a03 */
[----:B------:R-:W-:Y:S02]  /*2460*/  IMAD R10, R5, R7, R10 ;  /* 0x00000007050a7224 */ /* 0x000fe400078e020a */
[----:B------:R-:W-:-:S07]  /*2470*/  IMAD R9, R3, R2, R9 ;  /* 0x0000000203097224 */ /* 0x000fce00078e0209 */
.L_x_35:
[----:B------:R-:W-:Y:S01]  /*2480*/  VIADD R16, R16, 0x1 ;  /* 0x0000000110107836 */ /* 0x000fe20000000000 */
[----:B------:R-:W-:Y:S01]  /*2490*/  PLOP3.LUT P1, PT, PT, PT, PT, 0x80, 0x8 ;  /* 0x000000000008781c */ /* 0x000fe20003f2f070 */
[----:B------:R-:W-:Y:S02]  /*24a0*/  IMAD.IADD R15, R10, 0x1, R95 ;  /* 0x000000010a0f7824 */ /* 0x000fe400078e025f */
[----:B------:R-:W-:Y:S01]  /*24b0*/  IMAD.IADD R14, R9, 0x1, R94 ;  /* 0x00000001090e7824 */ /* 0x000fe200078e025e */
[----:B------:R-:W-:-:S04]  /*24c0*/  ISETP.NE.AND P0, PT, R16, 0x2, PT ;  /* 0x000000021000780c */ /* 0x000fc80003f05270 */
[----:B------:R-:W-:Y:S02]  /*24d0*/  SEL R2, RZ, 0x1, P0 ;  /* 0x00000001ff027807 */ /* 0x000fe40000000000 */
[----:B------:R-:W-:Y:S02]  /*24e0*/  SEL R16, R16, RZ, P0 ;  /* 0x000000ff10107207 */ /* 0x000fe40000000000 */
[----:B------:R-:W-:Y:S01]  /*24f0*/  LOP3.LUT R13, R13, R2, RZ, 0x3c, !PT ;  /* 0x000000020d0d7212 */ /* 0x000fe200078e3cff */
[----:B------:R-:W-:Y:S06]  /*2500*/  @P2 BRA `(.L_x_36) ;  /* 0xfffffff000982947 */ /* 0x000fec000383ffff */
[----:B------:R-:W-:Y:S01]  /*2510*/  UIADD3 UR4, UPT, UPT, UR4, 0xa0, URZ ;  /* 0x000000a004047890 */ /* 0x000fe2000fffe0ff */
[----:B------:R-:W-:-:S03]  /*2520*/  SHF.L.U32 R2, R17, 0x1f, RZ ;  /* 0x0000001f11027819 */ /* 0x000fc600000006ff */
[----:B------:R-:W-:-:S09]  /*2530*/  ULEA UR5, UR6, UR4, 0x3 ;  /* 0x0000000406057291 */ /* 0x000fd2000f8e18ff */
[----:B------:R-:W1:Y:S02]  /*2540*/  SYNCS.PHASECHK.TRANS64.TRYWAIT P0, [UR5], R2 ;  /* 0x00000002ff0075a7 */ /* 0x000e640008001105 */
[----:B-1----:R-:W-:Y:S05]  /*2550*/  @!P0 BRA `(.L_x_37) ;  /* 0x0000007400748947 */ /* 0x002fea0003800000 */
.L_x_147:
[----:B------:R-:W-:-:S04]  /*2560*/  UIADD3 UR6, UPT, UPT, UR6, 0x1, URZ ;  /* 0x0000000106067890 */ /* 0x000fc8000fffe0ff */
[----:B------:R-:W-:-:S04]  /*2570*/  UISETP.NE.AND UP0, UPT, UR6, 0x14, UPT ;  /* 0x000000140600788c */ /* 0x000fc8000bf05270 */
[----:B------:R-:W-:Y:S02]  /*2580*/  USEL UR7, URZ, 0x1, UP0 ;  /* 0x00000001ff077887 */ /* 0x000fe40008000000 */
[----:B------:R-:W-:-:S04]  /*2590*/  USEL UR6, UR6, URZ, UP0 ;  /* 0x000000ff06067287 */ /* 0x000fc80008000000 */
[----:B------:R-:W-:Y:S01]  /*25a0*/  ULEA UR5, UR6, UR4, 0x3 ;  /* 0x0000000406057291 */ /* 0x000fe2000f8e18ff */
[----:B-1----:R-:W-:-:S04]  /*25b0*/  LOP3.LUT R2, R17, UR7, RZ, 0x3c, !PT ;  /* 0x0000000711027c12 */ /* 0x002fc8000f8e3cff */
[----:B------:R-:W-:-:S04]  /*25c0*/  SHF.L.U32 R3, R2, 0x1f, RZ ;  /* 0x0000001f02037819 */ /* 0x000fc800000006ff */
[----:B------:R-:W1:Y:S02]  /*25d0*/  SYNCS.PHASECHK.TRANS64.TRYWAIT P0, [UR5], R3 ;  /* 0x00000003ff0075a7 */ /* 0x000e640008001105 */
[----:B-1----:R-:W-:Y:S05]  /*25e0*/  @!P0 BRA `(.L_x_38) ;  /* 0x0000007400688947 */ /* 0x002fea0003800000 */
.L_x_149:
[----:B------:R-:W-:-:S04]  /*25f0*/  UIADD3 UR6, UPT, UPT, UR6, 0x1, URZ ;  /* 0x0000000106067890 */ /* 0x000fc8000fffe0ff */
[----:B------:R-:W-:-:S04]  /*2600*/  UISETP.NE.AND UP0, UPT, UR6, 0x14, UPT ;  /* 0x000000140600788c */ /* 0x000fc8000bf05270 */
[----:B------:R-:W-:Y:S02]  /*2610*/  USEL UR7, URZ, 0x1, UP0 ;  /* 0x00000001ff077887 */ /* 0x000fe40008000000 */
[----:B------:R-:W-:-:S04]  /*2620*/  USEL UR6, UR6, URZ, UP0 ;  /* 0x000000ff06067287 */ /* 0x000fc80008000000 */
[----:B------:R-:W-:Y:S01]  /*2630*/  ULEA UR5, UR6, UR4, 0x3 ;  /* 0x0000000406057291 */ /* 0x000fe2000f8e18ff */
[----:B------:R-:W-:-:S04]  /*2640*/  LOP3.LUT R2, R2, UR7, RZ, 0x3c, !PT ;  /* 0x0000000702027c12 */ /* 0x000fc8000f8e3cff */
[----:B-1----:R-:W-:-:S04]  /*2650*/  SHF.L.U32 R3, R2, 0x1f, RZ ;  /* 0x0000001f02037819 */ /* 0x002fc800000006ff */
[----:B------:R-:W1:Y:S02]  /*2660*/  SYNCS.PHASECHK.TRANS64.TRYWAIT P0, [UR5], R3 ;  /* 0x00000003ff0075a7 */ /* 0x000e640008001105 */
[----:B-1----:R-:W-:Y:S05]  /*2670*/  @!P0 BRA `(.L_x_39) ;  /* 0x00000074005c8947 */ /* 0x002fea0003800000 */
.L_x_151:
        /* <DEDUP_REMOVED lines=9> */
.L_x_153:
        /* <DEDUP_REMOVED lines=9> */
.L_x_155:
        /* <DEDUP_REMOVED lines=9> */
.L_x_157:
        /* <DEDUP_REMOVED lines=9> */
.L_x_159:
        /* <DEDUP_REMOVED lines=9> */
.L_x_161:
        /* <DEDUP_REMOVED lines=9> */
.L_x_163:
        /* <DEDUP_REMOVED lines=9> */
.L_x_165:
        /* <DEDUP_REMOVED lines=9> */
.L_x_167:
        /* <DEDUP_REMOVED lines=9> */
.L_x_169:
        /* <DEDUP_REMOVED lines=9> */
.L_x_171:
        /* <DEDUP_REMOVED lines=9> */
.L_x_173:
        /* <DEDUP_REMOVED lines=9> */
.L_x_175:
        /* <DEDUP_REMOVED lines=9> */
.L_x_177:
        /* <DEDUP_REMOVED lines=9> */
.L_x_179:
        /* <DEDUP_REMOVED lines=9> */
.L_x_181:
        /* <DEDUP_REMOVED lines=9> */
.L_x_183:
[----:B------:R-:W-:-:S04]  /*2f80*/  UIADD3 UR6, UPT, UPT, UR6, 0x1, URZ ;  /* 0x0000000106067890 */ /* 0x000fc8000fffe0ff */
[----:B------:R-:W-:-:S04]  /*2f90*/  UISETP.NE.AND UP0, UPT, UR6, 0x14, UPT ;  /* 0x000000140600788c */ /* 0x000fc8000bf05270 */
[----:B------:R-:W-:Y:S02]  /*2fa0*/  USEL UR5, URZ, 0x1, UP0 ;  /* 0x00000001ff057887 */ /* 0x000fe40008000000 */
[----:B------:R-:W-:-:S04]  /*2fb0*/  USEL UR6, UR6, URZ, UP0 ;  /* 0x000000ff06067287 */ /* 0x000fc80008000000 */
[----:B------:R-:W-:Y:S01]  /*2fc0*/  ULEA UR6, UR6, UR4, 0x3 ;  /* 0x0000000406067291 */ /* 0x000fe2000f8e18ff */
[----:B------:R-:W-:-:S04]  /*2fd0*/  LOP3.LUT R2, R2, UR5, RZ, 0x3c, !PT ;  /* 0x0000000502027c12 */ /* 0x000fc8000f8e3cff */
[----:B------:R-:W-:Y:S01]  /*2fe0*/  SHF.L.U32 R2, R2, 0x1f, RZ ;  /* 0x0000001f02027819 */ /* 0x000fe200000006ff */
[----:B-1--4-:R-:W-:-:S07]  /*2ff0*/  IMAD.U32 R0, RZ, RZ, UR6 ;  /* 0x00000006ff007e24 */ /* 0x012fce000f8e00ff */
.L_x_56:
[----:B-1----:R1:W2:Y:S02]  /*3000*/  SYNCS.PHASECHK.TRANS64.TRYWAIT P0, [R0+URZ], R2 ;  /* 0x00000002000075a7 */ /* 0x0022a400080011ff */
[----:B--2---:R-:W-:Y:S05]  /*3010*/  @!P0 NANOSLEEP.SYNCS 0x989680 ;  /* 0x009896800000895d */ /* 0x004fea0003900000 */
[----:B------:R-:W2:Y:S02]  /*3020*/  @!P0 SYNCS.PHASECHK.TRANS64 P0, [R0+URZ], R2 ;  /* 0x00000002000085a7 */ /* 0x000ea400080010ff */
[----:B--2---:R-:W-:Y:S05]  /*3030*/  @P0 EXIT ;  /* 0x000000000000094d */ /* 0x004fea0003800000 */
[----:B------:R-:W-:Y:S05]  /*3040*/  BRA `(.L_x_56) ;  /* 0xfffffffc00ec7947 */ /* 0x000fea000383ffff */
.L_x_18:
[----:B------:R-:W-:-:S04]  /*3050*/  UISETP.NE.AND UP1, UPT, UR37, URZ, UPT ;  /* 0x000000ff2500728c */ /* 0x000fc8000bf25270 */
[----:B------:R-:W-:-:S09]  /*3060*/  UISETP.NE.OR UP1, UPT, UR8, 0x1, UP1 ;  /* 0x000000010800788c */ /* 0x000fd20008f25670 */
[----:B------:R-:W-:Y:S05]  /*3070*/  BRA.U UP1, `(.L_x_57) ;  /* 0x0000000501487547 */ /* 0x000fea000b800000 */
[----:B------:R-:W-:Y:S01]  /*3080*/  ISETP.NE.AND P2, PT, R2, RZ, PT ;  /* 0x000000ff0200720c */ /* 0x000fe20003f45270 */
[----:B------:R-:W-:Y:S01]  /*3090*/  IMAD.MOV.U32 R12, RZ, RZ, 0x1 ;  /* 0x00000001ff0c7424 */ /* 0x000fe200078e00ff */
[----:B------:R-:W-:Y:S02]  /*30a0*/  CS2R R10, SRZ ;  /* 0x00000000000a7805 */ /* 0x000fe4000001ff00 */
[----:B------:R-:W-:Y:S01]  /*30b0*/  CS2R R8, SRZ ;  /* 0x0000000000087805 */ /* 0x000fe2000001ff00 */
[----:B------:R-:W-:Y:S01]  /*30c0*/  UMOV UR4, 0x400 ;  /* 0x0000040000047882 */ /* 0x000fe20000000000 */
[----:B------:R-:W-:Y:S01]  /*30d0*/  UMOV UR6, URZ ;  /* 0x000000ff00067c82 */ /* 0x000fe20008000000 */
[----:B------:R-:W-:-:S12]  /*30e0*/  ULEA UR37, UR37, UR4, 0x18 ;  /* 0x0000000425257291 */ /* 0x000fd8000f8ec0ff */
.L_x_61:
[----:B------:R-:W-:Y:S02]  /*30f0*/  LEA R0, R8, UR37, 0x3 ;  /* 0x0000002508007c11 */ /* 0x000fe4000f8e18ff */
[----:B------:R-:W-:-:S03]  /*3100*/  SHF.L.U32 R4, R9, 0x1f, RZ ;  /* 0x0000001f09047819 */ /* 0x000fc600000006ff */
[----:B------:R-:W-:Y:S01]  /*3110*/  VIADD R5, R0, 0x200 ;  /* 0x0000020000057836 */ /* 0x000fe20000000000 */
[----:B------:R-:W1:Y:S02]  /*3120*/  SYNCS.PHASECHK.TRANS64.TRYWAIT P0, [R0+URZ+0x1f0], R4 ;  /* 0x0001f004000075a7 */ /* 0x000e6400080011ff */
[----:B-1----:R-:W-:Y:S05]  /*3130*/  @!P0 BRA `(.L_x_58) ;  /* 0x0000007000448947 */ /* 0x002fea0003800000 */
.L_x_184:
[----:B------:R-:W-:Y:S01]  /*3140*/  ULEA UR5, UR6, UR37, 0x3 ;  /* 0x0000002506057291 */ /* 0x000fe2000f8e18ff */
[----:B-1----:R-:W-:Y:S01]  /*3150*/  PRMT R0, RZ, 0x654, R5 ;  /* 0x00000654ff007816 */ /* 0x002fe20000000005 */
[----:B------:R-:W-:Y:S01]  /*3160*/  @!P2 IMAD.MOV.U32 R4, RZ, RZ, 0x10 ;  /* 0x00000010ff04a424 */ /* 0x000fe200078e00ff */
[----:B------:R-:W-:Y:S01]  /*3170*/  SHF.L.U32 R5, R12, 0x1f, RZ ;  /* 0x0000001f0c057819 */ /* 0x000fe200000006ff */
[----:B------:R-:W-:Y:S01]  /*3180*/  UIADD3 UR4, UPT, UPT, UR5, 0x190, URZ ;  /* 0x0000019005047890 */ /* 0x000fe2000fffe0ff */
[----:B------:R1:W-:Y:S05]  /*3190*/  SYNCS.ARRIVE.TRANS64.RED.A1T0 RZ, [R0+URZ], RZ ;  /* 0x000000ff00ff79a7 */ /* 0x0003ea00081004ff */
[----:B------:R-:W-:Y:S01]  /*31a0*/  IMAD.U32 R6, RZ, RZ, UR4 ;  /* 0x00000004ff067e24 */ /* 0x000fe2000f8e00ff */
[----:B------:R-:W2:Y:S04]  /*31b0*/  SYNCS.PHASECHK.TRANS64.TRYWAIT P0, [UR5+0x1a0], R5 ;  /* 0x0001a005ff0075a7 */ /* 0x000ea80008001105 */
[----:B------:R-:W-:Y:S01]  /*31c0*/  PRMT R6, R2, 0x654, R6 ;  /* 0x0000065402067816 */ /* 0x000fe20000000006 */
[----:B-12---:R-:W-:Y:S06]  /*31d0*/  @!P0 BRA `(.L_x_59) ;  /* 0x0000007000308947 */ /* 0x006fec0003800000 */
.L_x_186:
[----:B------:R-:W-:Y:S01]  /*31e0*/  ULEA UR4, UR6, UR37, 0x4 ;  /* 0x0000002506047291 */ /* 0x000fe2000f8e20ff */
[----:B------:R-:W-:Y:S01]  /*31f0*/  SEL R3, R6, R3, !P2 ;  /* 0x0000000306037207 */ /* 0x000fe20005000000 */
[----:B------:R-:W-:Y:S01]  /*3200*/  UIADD3 UR5, UPT, UPT, UR5, 0x190, URZ ;  /* 0x0000019005057890 */ /* 0x000fe2000fffe0ff */
[----:B-1----:R-:W-:Y:S01]  /*3210*/  LEA R0, R11, UR37, 0x3 ;  /* 0x000000250b007c11 */ /* 0x002fe2000f8e18ff */
[----:B------:R-:W-:Y:S01]  /*3220*/  UIADD3 UR4, UPT, UPT, UR4, 0x220, URZ ;  /* 0x0000022004047890 */ /* 0x000fe2000fffe0ff */
[----:B------:R1:W-:Y:S01]  /*3230*/  @!P2 SYNCS.ARRIVE.TRANS64.RED RZ, [R3+URZ], R4 ;  /* 0x0000000403ffa9a7 */ /* 0x0003e200080004ff */
[----:B------:R-:W-:Y:S01]  /*3240*/  UIADD3 UR6, UPT, UPT, UR6, 0x1, URZ ;  /* 0x0000000106067890 */ /* 0x000fe2000fffe0ff */
[----:B------:R-:W-:-:S03]  /*3250*/  VIADD R8, R8, 0x1 ;  /* 0x0000000108087836 */ /* 0x000fc60000000000 */
[----:B------:R-:W-:Y:S02]  /*3260*/  UISETP.NE.AND UP0, UPT, UR6, 0x2, UPT ;  /* 0x000000020600788c */ /* 0x000fe4000bf05270 */
[----:B------:R-:W-:Y:S01]  /*3270*/  ISETP.NE.AND P0, PT, R8, 0x2, PT ;  /* 0x000000020800780c */ /* 0x000fe20003f05270 */
[----:B------:R-:W-:Y:S06]  /*3280*/  UGETNEXTWORKID.BROADCAST [UR4], [UR5] ;  /* 0x00000000040073ca */ /* 0x000fec0008000100 */
[----:B------:R-:W-:Y:S02]  /*3290*/  USEL UR4, URZ, 0x1, UP0 ;  /* 0x00000001ff047887 */ /* 0x000fe40008000000 */
[----:B------:R-:W-:-:S04]  /*32a0*/  USEL UR6, UR6, URZ, UP0 ;  /* 0x000000ff06067287 */ /* 0x000fc80008000000 */
[----:B------:R-:W-:Y:S02]  /*32b0*/  LOP3.LUT R12, R12, UR4, RZ, 0x3c, !PT ;  /* 0x000000040c0c7c12 */ /* 0x000fe4000f8e3cff */
[----:B-1----:R-:W-:-:S04]  /*32c0*/  SHF.L.U32 R4, R10, 0x1f, RZ ;  /* 0x0000001f0a047819 */ /* 0x002fc800000006ff */
[----:B------:R-:W1:Y:S02]  /*32d0*/  SYNCS.PHASECHK.TRANS64.TRYWAIT P1, [R0+URZ+0x190], R4 ;  /* 0x00019004000075a7 */ /* 0x000e6400080211ff */
[----:B-1----:R-:W-:Y:S05]  /*32e0*/  @!P1 BRA `(.L_x_60) ;  /* 0x0000007000049947 */ /* 0x002fea0003800000 */
.L_x_187:
[C---:B-1----:R-:W-:Y:S01]  /*32f0*/  LEA R4, R11.reuse, UR37, 0x4 ;  /* 0x000000250b047c11 */ /* 0x042fe2000f8e20ff */
[----:B------:R-:W-:Y:S01]  /*3300*/  VIADD R0, R0, 0x1a0 ;  /* 0x000001a000007836 */ /* 0x000fe20000000000 */
[----:B------:R-:W-:Y:S01]  /*3310*/  SEL R8, R8, RZ, P0 ;  /* 0x000000ff08087207 */ /* 0x000fe20000000000 */
[----:B------:R-:W-:-:S03]  /*3320*/  VIADD R11, R11, 0x1 ;  /* 0x000000010b0b7836 */ /* 0x000fc60000000000 */
[----:B------:R-:W1:Y:S01]  /*3330*/  LDS.128 R4, [R4+0x220] ;  /* 0x0002200004047984 */ /* 0x000e620000000c00 */
[----:B------:R-:W-:Y:S02]  /*3340*/  PRMT R0, RZ, 0x654, R0 ;  /* 0x00000654ff007816 */ /* 0x000fe40000000000 */
[C---:B------:R-:W-:Y:S01]  /*3350*/  ISETP.NE.AND P1, PT, R11.reuse, 0x2, PT ;  /* 0x000000020b00780c */ /* 0x040fe20003f25270 */
[----:B------:R-:W-:Y:S01]  /*3360*/  @!PT LDS RZ, [RZ] ;  /* 0x00000000fffff984 */ /* 0x000fe20000000800 */
[----:B------:R-:W-:Y:S01]  /*3370*/  @!PT LDS RZ, [RZ] ;  /* 0x00000000fffff984 */ /* 0x000fe20000000800 */
[----:B------:R-:W-:Y:S01]  /*3380*/  @!PT LDS RZ, [RZ] ;  /* 0x00000000fffff984 */ /* 0x000fe20000000800 */
[----:B------:R-:W-:Y:S01]  /*3390*/  @!PT LDS RZ, [RZ] ;  /* 0x00000000fffff984 */ /* 0x000fe20000000800 */
[----:B------:R2:W-:Y:S06]  /*33a0*/  MEMBAR.ALL.CTA ;  /* 0x0000000000007992 */ /* 0x0005ec0000008000 */
[----:B--2---:R-:W2:Y:S01]  /*33b0*/  FENCE.VIEW.ASYNC.S ;  /* 0x00000000000073c6 */ /* 0x004ea20000000000 */
[----:B------:R-:W-:Y:S01]  /*33c0*/  SEL R11, R11, RZ, P1 ;  /* 0x000000ff0b0b7207 */ /* 0x000fe20000800000 */
[----:B--2---:R2:W-:Y:S01]  /*33d0*/  SYNCS.ARRIVE.TRANS64.RED.A1T0 RZ, [R0+URZ], RZ ;  /* 0x000000ff00ff79a7 */ /* 0x0045e200081004ff */
[----:B-1----:R-:W-:-:S02]  /*33e0*/  LOP3.LUT P3, RZ, R6, 0x1, RZ, 0xc0, !PT ;  /* 0x0000000106ff7812 */ /* 0x002fc4000786c0ff */
[----:B------:R-:W-:-:S04]  /*33f0*/  SEL R4, RZ, 0x1, P1 ;  /* 0x00000001ff047807 */ /* 0x000fc80000800000 */
[----:B------:R-:W-:Y:S02]  /*3400*/  LOP3.LUT R10, R10, R4, RZ, 0x3c, !PT ;  /* 0x000000040a0a7212 */ /* 0x000fe400078e3cff */
[----:B--2---:R-:W-:-:S04]  /*3410*/  SEL R0, RZ, 0x1, P0 ;  /* 0x00000001ff007807 */ /* 0x004fc80000000000 */
[----:B------:R-:W-:Y:S01]  /*3420*/  LOP3.LUT R9, R9, R0, RZ, 0x3c, !PT ;  /* 0x0000000009097212 */ /* 0x000fe200078e3cff */
[----:B------:R-:W-:Y:S06]  /*3430*/  @P3 BRA `(.L_x_61) ;  /* 0xfffffffc002c3947 */ /* 0x000fec000383ffff */
[----:B------:R-:W-:Y:S01]  /*3440*/  ULEA UR5, UR6, UR37, 0x3 ;  /* 0x0000002506057291 */ /* 0x000fe2000f8e18ff */
[----:B------:R-:W-:-:S08]  /*3450*/  SHF.L.U32 R2, R12, 0x1f, RZ ;  /* 0x0000001f0c027819 */ /* 0x000fd000000006ff */
[----:B------:R-:W1:Y:S02]  /*3460*/  SYNCS.PHASECHK.TRANS64 P0, [UR5+0x1a0], R2 ;  /* 0x0001a002ff0075a7 */ /* 0x000e640008001005 */
[----:B-1----:R-:W-:Y:S05]  /*3470*/  @P0 BRA `(.L_x_62) ;  /* 0x0000000000080947 */ /* 0x002fea0003800000 */
[----:B------:R-:W1:Y:S02]  /*3480*/  SYNCS.PHASECHK.TRANS64.TRYWAIT P0, [UR5+0x1a0], R2 ;  /* 0x0001a002ff0075a7 */ /* 0x000e640008001105 */
[----:B-1----:R-:W-:Y:S05]  /*3490*/  @!P0 BRA `(.L_x_63) ;  /* 0x0000006c00ac8947 */ /* 0x002fea0003800000 */
.L_x_62:
[----:B------:R-:W-:-:S04]  /*34a0*/  UIADD3 UR4, UPT, UPT, UR6, 0x1, URZ ;  /* 0x0000000106047890 */ /* 0x000fc8000fffe0ff */
[----:B------:R-:W-:-:S04]  /*34b0*/  UISETP.NE.AND UP0, UPT, UR4, 0x2, UPT ;  /* 0x000000020400788c */ /* 0x000fc8000bf05270 */
[----:B------:R-:W-:Y:S02]  /*34c0*/  USEL UR7, URZ, 0x1, UP0 ;  /* 0x00000001ff077887 */ /* 0x000fe40008000000 */
[----:B------:R-:W-:-:S04]  /*34d0*/  USEL UR4, UR4, URZ, UP0 ;  /* 0x000000ff04047287 */ /* 0x000fc80008000000 */
[----:B------:R-:W-:Y:S01]  /*34e0*/  ULEA UR4, UR4, UR37, 0x3 ;  /* 0x0000002504047291 */ /* 0x000fe2000f8e18ff */
[----:B-1----:R-:W-:-:S04]  /*34f0*/  LOP3.LUT R2, R12, UR7, RZ, 0x3c, !PT ;  /* 0x000000070c027c12 */ /* 0x002fc8000f8e3cff */
[----:B------:R-:W-:-:S04]  /*3500*/  SHF.L.U32 R0, R2, 0x1f, RZ ;  /* 0x0000001f02007819 */ /* 0x000fc800000006ff */
[----:B------:R-:W1:Y:S02]  /*3510*/  SYNCS.PHASECHK.TRANS64 P0, [UR4+0x1a0], R0 ;  /* 0x0001a000ff0075a7 */ /* 0x000e640008001004 */
[----:B-1----:R-:W-:Y:S05]  /*3520*/  @P0 EXIT ;  /* 0x000000000000094d */ /* 0x002fea0003800000 */
[----:B------:R-:W-:Y:S02]  /*3530*/  SHF.L.U32 R2, R2, 0x1f, RZ ;  /* 0x0000001f02027819 */ /* 0x000fe400000006ff */
[----:B------:R-:W-:-:S07]  /*3540*/  MOV R0, UR4 ;  /* 0x0000000400007c02 */ /* 0x000fce0008000f00 */
.L_x_64:
[----:B-1----:R1:W2:Y:S02]  /*3550*/  SYNCS.PHASECHK.TRANS64.TRYWAIT P0, [R0+URZ+0x1a0], R2 ;  /* 0x0001a002000075a7 */ /* 0x0022a400080011ff */
[----:B--2---:R-:W-:Y:S05]  /*3560*/  @!P0 NANOSLEEP.SYNCS 0x989680 ;  /* 0x009896800000895d */ /* 0x004fea0003900000 */
[----:B------:R-:W2:Y:S02]  /*3570*/  @!P0 SYNCS.PHASECHK.TRANS64 P0, [R0+URZ+0x1a0], R2 ;  /* 0x0001a002000085a7 */ /* 0x000ea400080010ff */
[----:B--2---:R-:W-:Y:S05]  /*3580*/  @P0 EXIT ;  /* 0x000000000000094d */ /* 0x004fea0003800000 */
[----:B------:R-:W-:Y:S05]  /*3590*/  BRA `(.L_x_64) ;  /* 0xfffffffc00ec7947 */ /* 0x000fea000383ffff */
.L_x_57:
[----:B------:R-:W-:-:S09]  /*35a0*/  UISETP.NE.AND UP1, UPT, UR8, URZ, UPT ;  /* 0x000000ff0800728c */ /* 0x000fd2000bf25270 */
[----:B------:R-:W-:Y:S05]  /*35b0*/  BRA.U UP1, `(.L_x_65) ;  /* 0x0000000d01787547 */ /* 0x000fea000b800000 */
[----:B------:R-:W-:Y:S01]  /*35c0*/  UMOV UR4, 0x40 ;  /* 0x0000004000047882 */ /* 0x000fe20000000000 */
[----:B------:R-:W-:Y:S01]  /*35d0*/  NOP ;  /* 0x0000000000007918 */ /* 0x000fe20000000000 */
[----:B------:R-:W-:Y:S01]  /*35e0*/  ULEA UR4, UR37, UR4, 0x18 ;  /* 0x0000000425047291 */ /* 0x000fe2000f8ec0ff */
[----:B------:R-:W-:Y:S02]  /*35f0*/  UMOV UR5, 0x400 ;  /* 0x0000040000057882 */ /* 0x000fe40000000000 */
[----:B------:R-:W-:-:S06]  /*3600*/  ULEA UR37, UR37, UR5, 0x18 ;  /* 0x0000000525257291 */ /* 0x000fcc000f8ec0ff */
[----:B------:R-:W1:Y:S02]  /*3610*/  LDS.U8 R0, [UR4+0x1c] ;  /* 0x00001c04ff007984 */ /* 0x000e640008000000 */
[----:B-1----:R-:W-:-:S13]  /*3620*/  ISETP.NE.AND P0, PT, R0, RZ, PT ;  /* 0x000000ff0000720c */ /* 0x002fda0003f05270 */
[----:B------:R-:W-:Y:S05]  /*3630*/  @P0 BRA `(.L_x_66) ;  /* 0x0000000000580947 */ /* 0x000fea0003800000 */
[----:B------:R-:W-:-:S13]  /*3640*/  ELECT P0, URZ, PT ;  /* 0x0000000000ff782f */ /* 0x000fda0003800000 */
[----:B------:R-:W-:Y:S05]  /*3650*/  @!P0 BRA `(.L_x_67) ;  /* 0x0000000000608947 */ /* 0x000fea0003800000 */
[----:B------:R-:W-:Y:S01]  /*3660*/  UMOV UR5, 0x10 ;  /* 0x0000001000057882 */ /* 0x000fe20000000000 */
[----:B------:R-:W-:Y:S01]  /*3670*/  HFMA2 R0, -RZ, RZ, 0, 5.9604644775390625e-08 ;  /* 0x00000001ff007431 */ /* 0x000fe200000001ff */
[----:B------:R-:W-:-:S03]  /*3680*/  MOV R2, 0xffff ;  /* 0x0000ffff00027802 */ /* 0x000fc60000000f00 */
[----:B------:R-:W-:Y:S04]  /*3690*/  DEPBAR.LE SB1, 0x36 ;  /* 0x00009d800000791a */ /* 0x000fe80000000000 */
[----:B------:R-:W1:Y:S02]  /*36a0*/  UTCATOMSWS.FIND_AND_SET.ALIGN UP0, UR5, UR5 ;  /* 0x00000005000575e3 */ /* 0x000e640008000800 */
[----:B-1----:R-:W-:Y:S01]  /*36b0*/  MOV R3, UR5 ;  /* 0x0000000500037c02 */ /* 0x002fe20008000f00 */
[----:B------:R-:W-:Y:S06]  /*36c0*/  BRA.U UP0, `(.L_x_68) ;  /* 0x0000000100187547 */ /* 0x000fec000b800000 */
.L_x_69:
[----:B------:R-:W-:Y:S05]  /*36d0*/  NANOSLEEP 0x64 ;  /* 0x000000640000795d */ /* 0x000fea0003800000 */
[----:B------:R-:W-:-:S05]  /*36e0*/  UMOV UR5, 0x10 ;  /* 0x0000001000057882 */ /* 0x000fca0000000000 */
[----:B------:R-:W-:Y:S04]  /*36f0*/  DEPBAR.LE SB1, 0x36 ;  /* 0x00009d800000791a */ /* 0x000fe80000000000 */
[----:B------:R-:W1:Y:S02]  /*3700*/  UTCATOMSWS.FIND_AND_SET.ALIGN UP0, UR5, UR5 ;  /* 0x00000005000575e3 */ /* 0x000e640008000800 */
[----:B-1----:R-:W-:Y:S01]  /*3710*/  MOV R3, UR5 ;  /* 0x0000000500037c02 */ /* 0x002fe20008000f00 */
[----:B------:R-:W-:Y:S05]  /*3720*/  BRA.U !UP0, `(.L_x_69) ;  /* 0xfffffffd08e87547 */ /* 0x000fea000b83ffff */
.L_x_68:
[-C--:B------:R-:W-:Y:S02]  /*3730*/  SHF.L.U32 R2, R2, R3.reuse, RZ ;  /* 0x0000000302027219 */ /* 0x080fe400000006ff */
[----:B------:R-:W-:Y:S01]  /*3740*/  SHF.L.U32 R0, R0, R3, RZ ;  /* 0x0000000300007219 */ /* 0x000fe200000006ff */
[----:B------:R-:W-:Y:S02]  /*3750*/  IMAD.SHL.U32 R3, R3, 0x20, RZ ;  /* 0x0000002003037824 */ /* 0x000fe400078e00ff */
[----:B------:R1:W-:Y:S04]  /*3760*/  ATOMS.OR RZ, [UR4+0x14], R2 ;  /* 0x00001402ffff798c */ /* 0x0003e8000b000004 */
[----:B------:R1:W-:Y:S04]  /*3770*/  ATOMS.OR RZ, [UR4+0x18], R0 ;  /* 0x00001800ffff798c */ /* 0x0003e8000b000004 */
[----:B------:R1:W-:Y:S01]  /*3780*/  STS [UR37+0x240], R3 ;  /* 0x00024003ff007988 */ /* 0x0003e20008000825 */
[----:B------:R-:W-:Y:S05]  /*3790*/  BRA `(.L_x_67) ;  /* 0x0000000000107947 */ /* 0x000fea0003800000 */
.L_x_66:
[----:B------:R-:W-:Y:S02]  /*37a0*/  MOV R0, 0xffffffff ;  /* 0xffffffff00007802 */ /* 0x000fe40000000f00 */
[----:B------:R-:W-:-:S03]  /*37b0*/  MOV R2, 0x37e0 ;  /* 0x000037e000027802 */ /* 0x000fc60000000f00 */
[----:B------:R1:W-:Y:S04]  /*37c0*/  STS [UR37+0x240], R0 ;  /* 0x00024000ff007988 */ /* 0x0003e80008000825 */
[----:B-1-3-5:R-:W-:Y:S05]  /*37d0*/  CALL.REL.NOINC `($__internal_1_$__cuda_sm10x_tcgen05_guardrail_trap_phase_invalid_during_alloc) ;  /* 0x0000007000f07944 */ /* 0x02afea0003c00000 */
.L_x_67:
[----:B------:R-:W-:Y:S05]  /*37e0*/  WARPSYNC.ALL ;  /* 0x0000000000007948 */ /* 0x000fea0003800000 */
[----:B------:R-:W2:Y:S01]  /*37f0*/  S2UR UR6, SR_CgaCtaId ;  /* 0x00000000000679c3 */ /* 0x000ea20000008800 */
[----:B------:R-:W-:Y:S01]  /*3800*/  UMOV UR4, 0x400 ;  /* 0x0000040000047882 */ /* 0x000fe20000000000 */
[----:B------:R-:W-:-:S06]  /*3810*/  NOP ;  /* 0x0000000000007918 */ /* 0x000fcc0000000000 */
[----:B------:R-:W-:Y:S06]  /*3820*/  BAR.ARV 0x6, 0xa0 ;  /* 0x0182800000007b1d */ /* 0x000fec0000002000 */
[----:B------:R-:W4:Y:S01]  /*3830*/  LDCU UR7, c[0x0][0x38c] ;  /* 0x00007180ff0777ac */ /* 0x000f220008000800 */
[----:B------:R-:W-:Y:S01]  /*3840*/  IMAD.MOV.U32 R11, RZ, RZ, 0x1 ;  /* 0x00000001ff0b7424 */ /* 0x000fe200078e00ff */
[----:B------:R-:W-:Y:S01]  /*3850*/  CS2R R8, SRZ ;  /* 0x0000000000087805 */ /* 0x000fe2000001ff00 */
[----:B------:R-:W-:Y:S01]  /*3860*/  IMAD.MOV.U32 R10, RZ, RZ, RZ ;  /* 0x000000ffff0a7224 */ /* 0x000fe200078e00ff */
[----:B------:R-:W-:Y:S01]  /*3870*/  UMOV UR17, URZ ;  /* 0x000000ff00117c82 */ /* 0x000fe20008000000 */
[----:B------:R-:W-:Y:S01]  /*3880*/  UMOV UR16, URZ ;  /* 0x000000ff00107c82 */ /* 0x000fe20008000000 */
[----:B------:R-:W-:Y:S01]  /*3890*/  UMOV UR20, 0x0 ;  /* 0x0000000000147882 */ /* 0x000fe20000000000 */
[----:B------:R-:W-:Y:S01]  /*38a0*/  UMOV UR21, 0x4408090 ;  /* 0x0440809000157882 */ /* 0x000fe20000000000 */
[----:B--2---:R-:W-:Y:S01]  /*38b0*/  ULEA UR6, UR6, UR4, 0x18 ;  /* 0x0000000406067291 */ /* 0x004fe2000f8ec0ff */
[----:B------:R-:W2:Y:S03]  /*38c0*/  LDCU UR4, c[0x0][0x38c] ;  /* 0x00007180ff0477ac */ /* 0x000ea60008000800 */
[----:B------:R-:W-:-:S02]  /*38d0*/  UIADD3 UR11, UPT, UPT, UR6, 0x10600, URZ ;  /* 0x00010600060b7890 */ /* 0x000fc4000fffe0ff */
[----:B----4-:R-:W-:-:S03]  /*38e0*/  UIADD3 UR7, UPT, UPT, UR7, 0x1f, URZ ;  /* 0x0000001f07077890 */ /* 0x010fc6000fffe0ff */
[----:B-1----:R-:W1:Y:S01]  /*38f0*/  LDS R0, [UR6+0x240] ;  /* 0x00024006ff007984 */ /* 0x002e620008000800 */
[----:B------:R-:W-:Y:S02]  /*3900*/  UIADD3 UR18, UPT, UPT, UR6, 0x6600, URZ ;  /* 0x0000660006127890 */ /* 0x000fe4000fffe0ff */
[----:B------:R-:W-:Y:S02]  /*3910*/  USHF.R.S32.HI UR5, URZ, 0x1f, UR7 ;  /* 0x0000001fff057899 */ /* 0x000fe40008011407 */
[----:B------:R-:W-:Y:S02]  /*3920*/  USHF.R.U32.HI UR11, URZ, 0x4, UR11 ;  /* 0x00000004ff0b7899 */ /* 0x000fe4000801160b */
[----:B------:R-:W-:Y:S02]  /*3930*/  ULEA.HI UR5, UR5, UR7, URZ, 0x5 ;  /* 0x0000000705057291 */ /* 0x000fe4000f8f28ff */
[----:B------:R-:W-:Y:S02]  /*3940*/  USHF.R.U32.HI UR18, URZ, 0x4, UR18 ;  /* 0x00000004ff127899 */ /* 0x000fe40008011612 */
[----:B------:R-:W-:-:S02]  /*3950*/  USHF.R.S32.HI UR5, URZ, 0x5, UR5 ;  /* 0x00000005ff057899 */ /* 0x000fc40008011405 */
[----:B------:R-:W-:Y:S02]  /*3960*/  ULOP3.LUT UR11, UR11, 0x3fff, URZ, 0xc0, !UPT ;  /* 0x00003fff0b0b7892 */ /* 0x000fe4000f8ec0ff */
[----:B------:R-:W-:Y:S02]  /*3970*/  UISETP.LT.AND UP0, UPT, UR5, 0x1, UPT ;  /* 0x000000010500788c */ /* 0x000fe4000bf01270 */
[----:B------:R-:W-:Y:S02]  /*3980*/  ULOP3.LUT UR18, UR18, 0x3fff, URZ, 0xc0, !UPT ;  /* 0x00003fff12127892 */ /* 0x000fe4000f8ec0ff */
[----:B------:R-:W-:Y:S02]  /*3990*/  USEL UR10, UR5, 0x1, !UP0 ;  /* 0x00000001050a7887 */ /* 0x000fe4000c000000 */
[----:B------:R-:W-:Y:S02]  /*39a0*/  ULOP3.LUT UR11, UR11, 0x10000, URZ, 0xfc, !UPT ;  /* 0x000100000b0b7892 */ /* 0x000fe4000f8efcff */
[----:B------:R-:W-:-:S02]  /*39b0*/  UIADD3 UR10, UPT, UPT, -UR10, URZ, URZ ;  /* 0x000000ff0a0a7290 */ /* 0x000fc4000fffe1ff */
[----:B--2---:R-:W-:Y:S01]  /*39c0*/  UISETP.GE.AND UP3, UPT, UR4, 0x1, UPT ;  /* 0x000000010400788c */ /* 0x004fe2000bf66270 */
[----:B-1----:R-:W-:-:S15]  /*39d0*/  R2UR UR19, R0 ;  /* 0x00000000001372ca */ /* 0x002fde00000e0000 */
.L_x_76:
[----:B------:R-:W-:Y:S02]  /*39e0*/  LEA R0, R10, UR6, 0x3 ;  /* 0x000000060a007c11 */ /* 0x000fe4000f8e18ff */
[----:B------:R-:W-:Y:S02]  /*39f0*/  SHF.L.U32 R2, R9, 0x1f, RZ ;  /* 0x0000001f09027819 */ /* 0x000fe400000006ff */
[----:B------:R-:W-:Y:S01]  /*3a00*/  PLOP3.LUT P0, PT, PT, PT, UP3, 0x80, 0x8 ;  /* 0x000000000008781c */ /* 0x000fe20003f0f038 */
[----:B------:R-:W-:Y:S01]  /*3a10*/  VIADD R3, R0, 0x1a0 ;  /* 0x000001a000037836 */ /* 0x000fe20000000000 */
[----:B-1----:R-:W1:Y:S02]  /*3a20*/  SYNCS.PHASECHK.TRANS64.TRYWAIT P1, [R0+URZ+0x190], R2 ;  /* 0x00019002000075a7 */ /* 0x002e6400080211ff */
[----:B-1--4-:R-:W-:Y:S09]  /*3a30*/  @!P1 BRA `(.L_x_70) ;  /* 0x00000068005c9947 */ /* 0x012ff20003800000 */
.L_x_189:
[----:B------:R-:W-:Y:S01]  /*3a40*/  LEA R4, R10, UR6, 0x4 ;  /* 0x000000060a047c11 */ /* 0x000fe2000f8e20ff */
[----:B------:R-:W-:Y:S01]  /*3a50*/  @UP3 ULEA UR4, UR16, UR6, 0x3 ;  /* 0x0000000610043291 */ /* 0x000fe2000f8e18ff */
[----:B------:R-:W-:Y:S01]  /*3a60*/  PLOP3.LUT P2, PT, PT, PT, PT, 0x80, 0x8 ;  /* 0x000000000008781c */ /* 0x000fe20003f4f070 */
[----:B------:R-:W-:Y:S01]  /*3a70*/  ULEA UR9, UR17, UR6, 0x3 ;  /* 0x0000000611097291 */ /* 0x000fe2000f8e18ff */
[----:B------:R-:W-:Y:S02]  /*3a80*/  PRMT R3, RZ, 0x654, R3 ;  /* 0x00000654ff037816 */ /* 0x000fe40000000003 */
[----:B------:R-:W2:Y:S01]  /*3a90*/  LDS.128 R4, [R4+0x220] ;  /* 0x0002200004047984 */ /* 0x000ea20000000c00 */
[----:B-1----:R-:W-:Y:S02]  /*3aa0*/  @P0 SHF.L.U32 R2, R8, 0x1f, RZ ;  /* 0x0000001f08020819 */ /* 0x002fe400000006ff */
[----:B------:R-:W-:Y:S01]  /*3ab0*/  SHF.L.U32 R0, R11, 0x1f, RZ ;  /* 0x0000001f0b007819 */ /* 0x000fe200000006ff */
[----:B------:R-:W-:Y:S01]  /*3ac0*/  @!PT LDS RZ, [RZ] ;  /* 0x00000000fffff984 */ /* 0x000fe20000000800 */
[----:B------:R-:W-:Y:S01]  /*3ad0*/  @!PT LDS RZ, [RZ] ;  /* 0x00000000fffff984 */ /* 0x000fe20000000800 */
[----:B------:R-:W-:Y:S01]  /*3ae0*/  @!PT LDS RZ, [RZ] ;  /* 0x00000000fffff984 */ /* 0x000fe20000000800 */
[----:B------:R-:W-:Y:S01]  /*3af0*/  @!PT LDS RZ, [RZ] ;  /* 0x00000000fffff984 */ /* 0x000fe20000000800 */
[----:B------:R1:W-:Y:S06]  /*3b00*/  MEMBAR.ALL.CTA ;  /* 0x0000000000007992 */ /* 0x0003ec0000008000 */
[----:B-1----:R-:W1:Y:S02]  /*3b10*/  FENCE.VIEW.ASYNC.S ;  /* 0x00000000000073c6 */ /* 0x002e640000000000 */
[----:B-1----:R1:W-:Y:S01]  /*3b20*/  SYNCS.ARRIVE.TRANS64.RED.A1T0 RZ, [R3+URZ], RZ ;  /* 0x000000ff03ff79a7 */ /* 0x0023e200081004ff */
[----:B------:R1:W4:Y:S01]  /*3b30*/  @P0 SYNCS.PHASECHK.TRANS64.TRYWAIT P2, [UR4], R2 ;  /* 0x00000002ff0005a7 */ /* 0x0003220008041104 */
[----:B--2---:R-:W-:Y:S01]  /*3b40*/  LOP3.LUT P1, RZ, R6, 0x1, RZ, 0xc0, !PT ;  /* 0x0000000106ff7812 */ /* 0x004fe2000782c0ff */
[----:B------:R-:W2:Y:S02]  /*3b50*/  SYNCS.PHASECHK.TRANS64.TRYWAIT P0, [UR9+0x1d0], R0 ;  /* 0x0001d000ff0075a7 */ /* 0x000ea40008001109 */
[----:B-12-4-:R-:W-:Y:S10]  /*3b60*/  @!P0 BRA `(.L_x_71) ;  /* 0x0000006800248947 */ /* 0x016ff40003800000 */
.L_x_191:
[----:B------:R-:W-:Y:S01]  /*3b70*/  IADD3 R10, PT, PT, R10, 0x1, RZ ;  /* 0x000000010a0a7810 */ /* 0x000fe20007ffe0ff */
[----:B------:R-:W-:Y:S06]  /*3b80*/  BRA.U !UP3, `(.L_x_72) ;  /* 0x000000010ba47547 */ /* 0x000fec000b800000 */
[----:B------:R-:W-:Y:S02]  /*3b90*/  ULEA.HI UR8, UR17, UR17, URZ, 0x1 ;  /* 0x0000001111087291 */ /* 0x000fe4000f8f08ff */
[----:B------:R-:W-:Y:S02]  /*3ba0*/  UPLOP3.LUT UP4, UPT, UPT, UPT, UPT, 0x40, 0x4 ;  /* 0x000000000004789c */ /* 0x000fe40003f8e870 */
[----:B------:R-:W-:Y:S02]  /*3bb0*/  USHF.L.U32 UR4, UR8, 0x7, URZ ;  /* 0x0000000708047899 */ /* 0x000fe400080006ff */
[----:B------:R-:W-:Y:S02]  /*3bc0*/  ULOP3.LUT UR8, UR8, 0xffe, URZ, 0xc0, !UPT ;  /* 0x00000ffe08087892 */ /* 0x000fe4000f8ec0ff */
[----:B------:R-:W-:Y:S02]  /*3bd0*/  ULOP3.LUT UR4, UR4, 0xffffff00, URZ, 0xc0, !UPT ;  /* 0xffffff0004047892 */ /* 0x000fe4000f8ec0ff */
[----:B------:R-:W-:-:S02]  /*3be0*/  UIADD3 UR8, UPT, UPT, -UR8, UR17, URZ ;  /* 0x0000001108087290 */ /* 0x000fc4000fffe1ff */
[----:B------:R-:W-:Y:S01]  /*3bf0*/  UIADD3 UR4, UPT, UPT, UR19, UR4, URZ ;  /* 0x0000000413047290 */ /* 0x000fe2000fffe0ff */
[----:B------:R-:W-:Y:S01]  /*3c00*/  UMOV UR15, UR10 ;  /* 0x0000000a000f7c82 */ /* 0x000fe20008000000 */
[----:B------:R-:W-:Y:S02]  /*3c10*/  UMOV UR14, UR5 ;  /* 0x00000005000e7c82 */ /* 0x000fe40008000000 */
[----:B------:R-:W-:Y:S01]  /*3c20*/  ULEA UR8, UR8, UR4, 0x14 ;  /* 0x0000000408087291 */ /* 0x000fe2000f8ea0ff */
[----:B------:R-:W-:-:S11]  /*3c30*/  UMOV UR13, UR16 ;  /* 0x00000010000d7c82 */ /* 0x000fd60008000000 */
.L_x_75:
[----:B------:R-:W-:Y:S02]  /*3c40*/  UIADD3 UR15, UPT, UPT, UR15, 0x1, URZ ;  /* 0x000000010f0f7890 */ /* 0x000fe4000fffe0ff */
[----:B--2---:R-:W-:Y:S02]  /*3c50*/  ULEA UR7, UR13, UR6, 0x3 ;  /* 0x000000060d077291 */ /* 0x004fe4000f8e18ff */
[----:B------:R-:W-:Y:S01]  /*3c60*/  UISETP.NE.AND UP0, UPT, UR15, URZ, UPT ;  /* 0x000000ff0f00728c */ /* 0x000fe2000bf05270 */
[----:B----4-:R-:W-:Y:S10]  /*3c70*/  @P2 BRA `(.L_x_73) ;  /* 0x00000000000c2947 */ /* 0x010ff40003800000 */
[----:B-1----:R-:W-:Y:S04]  /*3c80*/  SHF.L.U32 R2, R8, 0x1f, RZ ;  /* 0x0000001f08027819 */ /* 0x002fe800000006ff */
[----:B------:R-:W1:Y:S02]  /*3c90*/  SYNCS.PHASECHK.TRANS64.TRYWAIT P0, [UR7], R2 ;  /* 0x00000002ff0075a7 */ /* 0x000e640008001107 */
[----:B-1----:R-:W-:Y:S05]  /*3ca0*/  @!P0 BRA `(.L_x_74) ;  /* 0x0000006400ec8947 */ /* 0x002fea0003800000 */
.L_x_73:
[----:B------:R-:W-:Y:S01]  /*3cb0*/  UISETP.NE.AND UP1, UPT, UR14, 0x1, UPT ;  /* 0x000000010e00788c */ /* 0x000fe2000bf25270 */
[----:B------:R-:W-:Y:S01]  /*3cc0*/  PLOP3.LUT P2, PT, PT, PT, PT, 0x80, 0x8 ;  /* 0x000000000008781c */ /* 0x000fe20003f4f070 */
[----:B------:R-:W-:Y:S02]  /*3cd0*/  UIADD3 UR16, UPT, UPT, UR13, 0x1, URZ ;  /* 0x000000010d107890 */ /* 0x000fe4000fffe0ff */
[----:B------:R-:W-:Y:S02]  /*3ce0*/  ULEA UR22, UR13, UR11, 0x9 ;  /* 0x0000000b0d167291 */ /* 0x000fe4000f8e48ff */
[----:B------:R-:W-:Y:S01]  /*3cf0*/  UISETP.NE.AND UP2, UPT, UR16, 0x14, UPT ;  /* 0x000000141000788c */ /* 0x000fe2000bf45270 */
[----:B------:R-:W-:Y:S01]  /*3d00*/  PLOP3.LUT P0, PT, PT, PT, UP1, 0x80, 0x8 ;  /* 0x000000000008781c */ /* 0x000fe20003f0f018 */
[----:B------:R-:W-:Y:S02]  /*3d10*/  UIADD3 UR7, UPT, UPT, UR7, 0xa0, URZ ;  /* 0x000000a007077890 */ /* 0x000fe4000fffe0ff */
[----:B------:R-:W-:Y:S02]  /*3d20*/  USEL UR12, URZ, 0x1, UP2 ;  /* 0x00000001ff0c7887 */ /* 0x000fe40009000000 */
[----:B------:R-:W-:Y:S01]  /*3d30*/  USEL UR16, UR16, URZ, UP2 ;  /* 0x000000ff10107287 */ /* 0x000fe20009000000 */
[----:B------:R-:W-:Y:S01]  /*3d40*/  UMOV UR23, 0xc0004010 ;  /* 0xc000401000177882 */ /* 0x000fe20000000000 */
[----:B------:R-:W-:Y:S02]  /*3d50*/  UMOV UR25, 0x80004020 ;  /* 0x8000402000197882 */ /* 0x000fe40000000000 */
[----:B------:R-:W-:Y:S01]  /*3d60*/  @UP1 ULEA UR4, UR16, UR6, 0x3 ;  /* 0x0000000610041291 */ /* 0x000fe2000f8e18ff */
[----:B------:R-:W-:Y:S01]  /*3d70*/  LOP3.LUT R8, R8, UR12, RZ, 0x3c, !PT ;  /* 0x0000000c08087c12 */ /* 0x000fe2000f8e3cff */
[----:B------:R-:W-:Y:S03]  /*3d80*/  UIADD3 UR14, UPT, UPT, UR14, -0x1, URZ ;  /* 0xffffffff0e0e7890 */ /* 0x000fe6000fffe0ff */
[----:B-1----:R-:W-:Y:S04]  /*3d90*/  @P0 SHF.L.U32 R0, R8, 0x1f, RZ ;  /* 0x0000001f08000819 */ /* 0x002fe800000006ff */
[----:B------:R2:W4:Y:S01]  /*3da0*/  @P0 SYNCS.PHASECHK.TRANS64.TRYWAIT P2, [UR4], R0 ;  /* 0x00000000ff0005a7 */ /* 0x0005220008041104 */
[----:B------:R-:W-:Y:S03]  /*3db0*/  USHF.L.U32 UR4, UR13, 0x7, URZ ;  /* 0x000000070d047899 */ /* 0x000fe600080006ff */
[----:B------:R-:W-:Y:S01]  /*3dc0*/  UMOV UR13, UR16 ;  /* 0x00000010000d7c82 */ /* 0x000fe20008000000 */
[----:B------:R-:W-:Y:S09]  /*3dd0*/  UIADD3 UR24, UPT, UPT, UR18, UR4, URZ ;  /* 0x0000000412187290 */ /* 0x000ff2000fffe0ff */
[----:B------:R2:W-:Y:S01]  /*3de0*/  UTCQMMA gdesc[UR24], gdesc[UR22], tmem[UR8], tmem[UR20], idesc[UR21], UP4 ;  /* 0x00ff1416180075ea */ /* 0x0005e2000a000308 */
[----:B------:R-:W-:Y:S01]  /*3df0*/  UPLOP3.LUT UP4, UPT, UPT, UPT, UPT, 0x80, 0x8 ;  /* 0x000000000008789c */ /* 0x000fe20003f8f070 */
[----:B------:R2:W-:Y:S01]  /*3e00*/  UTCBAR [UR7], URZ ;  /* 0x000000ff070073e9 */ /* 0x0005e200080000ff */
[----:B------:R-:W-:Y:S09]  /*3e10*/  BRA.U UP0, `(.L_x_75) ;  /* 0xfffffffd00887547 */ /* 0x000ff2000b83ffff */
.L_x_72:
[----:B------:R-:W-:Y:S01]  /*3e20*/  UIADD3 UR17, UPT, UPT, UR17, 0x1, URZ ;  /* 0x0000000111117890 */ /* 0x000fe2000fffe0ff */
[C---:B------:R-:W-:Y:S01]  /*3e30*/  ISETP.NE.AND P0, PT, R10.reuse, 0x2, PT ;  /* 0x000000020a00780c */ /* 0x040fe20003f05270 */
[----:B------:R-:W-:Y:S02]  /*3e40*/  UIADD3 UR9, UPT, UPT, UR9, 0x1b0, URZ ;  /* 0x000001b009097890 */ /* 0x000fe4000fffe0ff */
[----:B------:R-:W-:Y:S01]  /*3e50*/  UISETP.NE.AND UP0, UPT, UR17, 0x4, UPT ;  /* 0x000000041100788c */ /* 0x000fe2000bf05270 */
[----:B-12---:R-:W-:Y:S02]  /*3e60*/  SEL R0, RZ, 0x1, P0 ;  /* 0x00000001ff007807 */ /* 0x006fe40000000000 */
[----:B------:R-:W-:Y:S01]  /*3e70*/  SEL R10, R10, RZ, P0 ;  /* 0x000000ff0a0a7207 */ /* 0x000fe20000000000 */
[----:B------:R-:W-:Y:S01]  /*3e80*/  USEL UR4, URZ, 0x1, UP0 ;  /* 0x00000001ff047887 */ /* 0x000fe20008000000 */
[----:B------:R-:W-:Y:S01]  /*3e90*/  LOP3.LUT R9, R9, R0, RZ, 0x3c, !PT ;  /* 0x0000000009097212 */ /* 0x000fe200078e3cff */
[----:B------:R-:W-:Y:S01]  /*3ea0*/  USEL UR17, UR17, URZ, UP0 ;  /* 0x000000ff11117287 */ /* 0x000fe20008000000 */
[----:B------:R1:W-:Y:S03]  /*3eb0*/  UTCBAR [UR9], URZ ;  /* 0x000000ff090073e9 */ /* 0x0003e600080000ff */
[----:B------:R-:W-:Y:S01]  /*3ec0*/  LOP3.LUT R11, R11, UR4, RZ, 0x3c, !PT ;  /* 0x000000040b0b7c12 */ /* 0x000fe2000f8e3cff */
[----:B------:R-:W-:Y:S07]  /*3ed0*/  @P1 BRA `(.L_x_76) ;  /* 0xfffffff800c01947 */ /* 0x000fee000383ffff */
[----:B------:R-:W2:Y:S01]  /*3ee0*/  S2UR UR4, SR_CgaCtaId ;  /* 0x00000000000479c3 */ /* 0x000ea20000008800 */
[----:B------:R-:W-:Y:S01]  /*3ef0*/  ELECT P0, URZ, PT ;  /* 0x0000000000ff782f */ /* 0x000fe20003800000 */
[----:B------:R-:W-:Y:S01]  /*3f00*/  IMAD.MOV.U32 R0, RZ, RZ, 0x1 ;  /* 0x00000001ff007424 */ /* 0x000fe200078e00ff */
[----:B------:R-:W-:Y:S01]  /*3f10*/  UIADD3 UR6, UPT, UPT, UR6, 0x1d0, URZ ;  /* 0x000001d006067890 */ /* 0x000fe2000fffe0ff */
[----:B------:R-:W-:Y:S01]  /*3f20*/  SHF.L.U32 R2, R11, 0x1f, RZ ;  /* 0x0000001f0b027819 */ /* 0x000fe200000006ff */
[----:B------:R-:W-:-:S03]  /*3f30*/  UMOV UR5, 0x40 ;  /* 0x0000004000057882 */ /* 0x000fc60000000000 */
[----:B------:R-:W-:Y:S01]  /*3f40*/  UVIRTCOUNT.DEALLOC.SMPOOL 0x80 ;  /* 0x000000800000784c */ /* 0x000fe20000000000 */
[----:B--2---:R-:W-:Y:S02]  /*3f50*/  ULEA UR4, UR4, UR5, 0x18 ;  /* 0x0000000504047291 */ /* 0x004fe4000f8ec0ff */
[----:B------:R-:W-:-:S07]  /*3f60*/  ULEA UR5, UR17, UR6, 0x3 ;  /* 0x0000000611057291 */ /* 0x000fce000f8e18ff */
[----:B------:R2:W-:Y:S02]  /*3f70*/  @P0 STS.U8 [UR4+0x1c], R0 ;  /* 0x00001c00ff000988 */ /* 0x0005e40008000004 */
[----:B------:R-:W3:Y:S02]  /*3f80*/  SYNCS.PHASECHK.TRANS64.TRYWAIT P0, [UR5], R2 ;  /* 0x00000002ff0075a7 */ /* 0x000ee40008001105 */
[----:B--23--:R-:W-:Y:S05]  /*3f90*/  @!P0 BRA `(.L_x_77) ;  /* 0x0000006400488947 */ /* 0x00cfea0003800000 */
.L_x_194:
[----:B------:R-:W-:-:S04]  /*3fa0*/  UIADD3 UR7, UPT, UPT, UR17, 0x1, URZ ;  /* 0x0000000111077890 */ /* 0x000fc8000fffe0ff */
[----:B------:R-:W-:-:S04]  /*3fb0*/  UISETP.NE.AND UP0, UPT, UR7, 0x4, UPT ;  /* 0x000000040700788c */ /* 0x000fc8000bf05270 */
[----:B------:R-:W-:Y:S02]  /*3fc0*/  USEL UR8, URZ, 0x1, UP0 ;  /* 0x00000001ff087887 */ /* 0x000fe40008000000 */
[----:B------:R-:W-:-:S04]  /*3fd0*/  USEL UR7, UR7, URZ, UP0 ;  /* 0x000000ff07077287 */ /* 0x000fc80008000000 */
[----:B------:R-:W-:Y:S01]  /*3fe0*/  ULEA UR5, UR7, UR6, 0x3 ;  /* 0x0000000607057291 */ /* 0x000fe2000f8e18ff */
[----:B--2---:R-:W-:-:S04]  /*3ff0*/  LOP3.LUT R2, R11, UR8, RZ, 0x3c, !PT ;  /* 0x000000080b027c12 */ /* 0x004fc8000f8e3cff */
[----:B------:R-:W-:-:S04]  /*4000*/  SHF.L.U32 R3, R2, 0x1f, RZ ;  /* 0x0000001f02037819 */ /* 0x000fc800000006ff */
[----:B------:R-:W2:Y:S02]  /*4010*/  SYNCS.PHASECHK.TRANS64.TRYWAIT P0, [UR5], R3 ;  /* 0x00000003ff0075a7 */ /* 0x000ea40008001105 */
[----:B--2---:R-:W-:Y:S05]  /*4020*/  @!P0 BRA `(.L_x_78) ;  /* 0x00000064003c8947 */ /* 0x004fea0003800000 */
.L_x_196:
[----:B------:R-:W-:-:S04]  /*4030*/  UIADD3 UR7, UPT, UPT, UR7, 0x1, URZ ;  /* 0x0000000107077890 */ /* 0x000fc8000fffe0ff */
[----:B------:R-:W-:-:S04]  /*4040*/  UISETP.NE.AND UP0, UPT, UR7, 0x4, UPT ;  /* 0x000000040700788c */ /* 0x000fc8000bf05270 */
[----:B------:R-:W-:Y:S02]  /*4050*/  USEL UR8, URZ, 0x1, UP0 ;  /* 0x00000001ff087887 */ /* 0x000fe40008000000 */
[----:B------:R-:W-:-:S04]  /*4060*/  USEL UR7, UR7, URZ, UP0 ;  /* 0x000000ff07077287 */ /* 0x000fc80008000000 */
[----:B------:R-:W-:Y:S01]  /*4070*/  ULEA UR5, UR7, UR6, 0x3 ;  /* 0x0000000607057291 */ /* 0x000fe2000f8e18ff */
[----:B------:R-:W-:-:S04]  /*4080*/  LOP3.LUT R2, R2, UR8, RZ, 0x3c, !PT ;  /* 0x0000000802027c12 */ /* 0x000fc8000f8e3cff */
[----:B--2---:R-:W-:-:S04]  /*4090*/  SHF.L.U32 R3, R2, 0x1f, RZ ;  /* 0x0000001f02037819 */ /* 0x004fc800000006ff */
[----:B------:R-:W2:Y:S02]  /*40a0*/  SYNCS.PHASECHK.TRANS64.TRYWAIT P0, [UR5], R3 ;  /* 0x00000003ff0075a7 */ /* 0x000ea40008001105 */
[----:B--2---:R-:W-:Y:S05]  /*40b0*/  @!P0 BRA `(.L_x_79) ;  /* 0x0000006400308947 */ /* 0x004fea0003800000 */
.L_x_198:
[----:B------:R-:W-:-:S04]  /*40c0*/  UIADD3 UR7, UPT, UPT, UR7, 0x1, URZ ;  /* 0x0000000107077890 */ /* 0x000fc8000fffe0ff */
[----:B------:R-:W-:-:S04]  /*40d0*/  UISETP.NE.AND UP0, UPT, UR7, 0x4, UPT ;  /* 0x000000040700788c */ /* 0x000fc8000bf05270 */
[----:B------:R-:W-:Y:S02]  /*40e0*/  USEL UR5, URZ, 0x1, UP0 ;  /* 0x00000001ff057887 */ /* 0x000fe40008000000 */
[----:B------:R-:W-:-:S04]  /*40f0*/  USEL UR7, UR7, URZ, UP0 ;  /* 0x000000ff07077287 */ /* 0x000fc80008000000 */
[----:B------:R-:W-:Y:S01]  /*4100*/  ULEA UR7, UR7, UR6, 0x3 ;  /* 0x0000000607077291 */ /* 0x000fe2000f8e18ff */
[----:B------:R-:W-:-:S04]  /*4110*/  LOP3.LUT R2, R2, UR5, RZ, 0x3c, !PT ;  /* 0x0000000502027c12 */ /* 0x000fc8000f8e3cff */
[----:B------:R-:W-:-:S04]  /*4120*/  SHF.L.U32 R2, R2, 0x1f, RZ ;  /* 0x0000001f02027819 */ /* 0x000fc800000006ff */
[----:B------:R-:W3:Y:S02]  /*4130*/  SYNCS.PHASECHK.TRANS64.TRYWAIT P0, [UR7], R2 ;  /* 0x00000002ff0075a7 */ /* 0x000ee40008001107 */
[----:B---3--:R-:W-:Y:S05]  /*4140*/  @!P0 BRA `(.L_x_80) ;  /* 0x0000006400248947 */ /* 0x008fea0003800000 */
.L_x_200:
[----:B------:R-:W-:Y:S01]  /*4150*/  NOP ;  /* 0x0000000000007918 */ /* 0x000fe20000000000 */
[----:B--2---:R-:W2:Y:S01]  /*4160*/  LDS R0, [UR4+0x14] ;  /* 0x00001404ff007984 */ /* 0x004ea20008000800 */
[----:B------:R-:W-:Y:S01]  /*4170*/  ULOP3.LUT UR6, UR19, 0xffff, URZ, 0xc0, !UPT ;  /* 0x0000ffff13067892 */ /* 0x000fe2000f8ec0ff */
[----:B------:R-:W-:Y:S01]  /*4180*/  UMOV UR8, 0xffff ;  /* 0x0000ffff00087882 */ /* 0x000fe20000000000 */
[----:B------:R-:W-:Y:S02]  /*4190*/  UMOV UR5, 0x1 ;  /* 0x0000000100057882 */ /* 0x000fe40000000000 */
[----:B------:R-:W-:-:S04]  /*41a0*/  USHF.R.U32.HI UR6, URZ, 0x5, UR6 ;  /* 0x00000005ff067899 */ /* 0x000fc80008011606 */
[----:B------:R-:W-:Y:S02]  /*41b0*/  USHF.L.U32 UR8, UR8, UR6, URZ ;  /* 0x0000000608087299 */ /* 0x000fe400080006ff */
[----:B------:R-:W-:-:S04]  /*41c0*/  USHF.L.U32 UR5, UR5, UR6, URZ ;  /* 0x0000000605057299 */ /* 0x000fc800080006ff */
[----:B--2---:R-:W-:-:S04]  /*41d0*/  LOP3.LUT R0, R0, UR8, RZ, 0xc0, !PT ;  /* 0x0000000800007c12 */ /* 0x004fc8000f8ec0ff */
[----:B------:R-:W-:-:S13]  /*41e0*/  ISETP.NE.AND P0, PT, R0, UR8, PT ;  /* 0x0000000800007c0c */ /* 0x000fda000bf05270 */
[----:B------:R-:W-:Y:S05]  /*41f0*/  @P0 BRA `(.L_x_81) ;  /* 0x0000000000580947 */ /* 0x000fea0003800000 */
[----:B------:R-:W2:Y:S02]  /*4200*/  LDS R0, [UR4+0x18] ;  /* 0x00001804ff007984 */ /* 0x000ea40008000800 */
[----:B--2---:R-:W-:-:S04]  /*4210*/  LOP3.LUT R0, R0, UR5, RZ, 0xc0, !PT ;  /* 0x0000000500007c12 */ /* 0x004fc8000f8ec0ff */
[----:B------:R-:W-:-:S13]  /*4220*/  ISETP.NE.AND P0, PT, R0, UR5, PT ;  /* 0x0000000500007c0c */ /* 0x000fda000bf05270 */
[----:B------:R-:W-:Y:S05]  /*4230*/  @P0 BRA `(.L_x_82) ;  /* 0x00000000003c0947 */ /* 0x000fea0003800000 */
[----:B------:R-:W2:Y:S01]  /*4240*/  S2R R2, SR_LANEID ;  /* 0x0000000000027919 */ /* 0x000ea20000000000 */
[----:B------:R-:W-:Y:S01]  /*4250*/  ULOP3.LUT UR8, URZ, UR8, URZ, 0x33, !UPT ;  /* 0x00000008ff087292 */ /* 0x000fe2000f8e33ff */
[----:B------:R-:W-:Y:S02]  /*4260*/  VOTEU.ANY UR7, UPT, PT ;  /* 0x0000000000077886 */ /* 0x000fe400038e0100 */
[----:B------:R-:W-:-:S03]  /*4270*/  UFLO.U32 UR7, UR7 ;  /* 0x00000007000772bd */ /* 0x000fc600080e0000 */
[----:B------:R-:W-:-:S04]  /*4280*/  IMAD.U32 R0, RZ, RZ, UR8 ;  /* 0x00000008ff007e24 */ /* 0x000fc8000f8e00ff */
[----:B------:R3:W1:Y:S02]  /*4290*/  REDUX UR6, R0 ;  /* 0x00000000000673c4 */ /* 0x0006640000000000 */
[----:B------:R1:W-:Y:S01]  /*42a0*/  UTCATOMSWS.AND URZ, UR8 ;  /* 0x0000000800ff79e3 */ /* 0x0003e20008000000 */
[----:B--2---:R-:W-:Y:S02]  /*42b0*/  ISETP.EQ.U32.AND P0, PT, R2, UR7, PT ;  /* 0x0000000702007c0c */ /* 0x004fe4000bf02070 */
[----:B---3--:R-:W-:Y:S02]  /*42c0*/  LOP3.LUT R0, RZ, UR5, RZ, 0x33, !PT ;  /* 0x00000005ff007c12 */ /* 0x008fe4000f8e33ff */
[----:B-1----:R-:W-:Y:S02]  /*42d0*/  MOV R2, UR6 ;  /* 0x0000000600027c02 */ /* 0x002fe40008000f00 */
[----:B------:R-:W1:Y:S07]  /*42e0*/  REDUX UR5, R0 ;  /* 0x00000000000573c4 */ /* 0x000e6e0000000000 */
[----:B------:R2:W-:Y:S01]  /*42f0*/  @P0 ATOMS.AND RZ, [UR4+0x14], R2 ;  /* 0x00001402ffff098c */ /* 0x0005e2000a800004 */
[----:B-1----:R-:W-:-:S05]  /*4300*/  IMAD.U32 R0, RZ, RZ, UR5 ;  /* 0x00000005ff007e24 */ /* 0x002fca000f8e00ff */
[----:B------:R2:W-:Y:S01]  /*4310*/  @P0 ATOMS.AND RZ, [UR4+0x18], R0 ;  /* 0x00001800ffff098c */ /* 0x0005e2000a800004 */
[----:B------:R-:W-:Y:S05]  /*4320*/  BRA `(.L_x_83) ;  /* 0x0000000000147947 */ /* 0x000fea0003800000 */
.L_x_82:
[----:B------:R-:W-:Y:S02]  /*4330*/  MOV R2, 0x4350 ;  /* 0x0000435000027802 */ /* 0x000fe40000000f00 */
[----:B-1--45:R-:W-:Y:S05]  /*4340*/  CALL.REL.NOINC `($__internal_0_$__cuda_sm10x_tcgen05_guardrail_trap_col_being_dealloced_not_returned_by_alloc) ;  /* 0x0000006800087944 */ /* 0x032fea0003c00000 */
[----:B------:R-:W-:Y:S05]  /*4350*/  BRA `(.L_x_83) ;  /* 0x0000000000087947 */ /* 0x000fea0003800000 */
.L_x_81:
[----:B------:R-:W-:Y:S02]  /*4360*/  MOV R2, 0x4380 ;  /* 0x0000438000027802 */ /* 0x000fe40000000f00 */
[----:B-1--45:R-:W-:Y:S05]  /*4370*/  CALL.REL.NOINC `($__internal_2_$__cuda_sm10x_tcgen05_guardrail_trap_unallocated_columns_being_dealloced) ;  /* 0x0000006800147944 */ /* 0x032fea0003c00000 */
.L_x_83:
[----:B------:R-:W-:Y:S01]  /*4380*/  NOP ;  /* 0x0000000000007918 */ /* 0x000fe20000000000 */
[----:B------:R-:W-:Y:S05]  /*4390*/  EXIT ;  /* 0x000000000000794d */ /* 0x000fea0003800000 */
.L_x_65:
[----:B------:R-:W-:-:S09]  /*43a0*/  UISETP.NE.OR UP2, UPT, UR8, 0x3, !UP2 ;  /* 0x000000030800788c */ /* 0x000fd2000d745670 */
[----:B------:R-:W-:Y:S05]  /*43b0*/  BRA.U UP2, `(.L_x_84) ;  /* 0x0000001102087547 */ /* 0x000fea000b800000 */
[----:B------:R-:W1:Y:S01]  /*43c0*/  LDC R0, c[0x0][0xb30] ;  /* 0x0002cc00ff007b82 */ /* 0x000e620000000800 */
[----:B------:R-:W2:Y:S01]  /*43d0*/  LDCU.64 UR8, c[0x0][0x888] ;  /* 0x00011100ff0877ac */ /* 0x000ea20008000a00 */
[----:B------:R-:W-:Y:S02]  /*43e0*/  HFMA2 R27, -RZ, RZ, 0, 0 ;  /* 0x00000000ff1b7431 */ /* 0x000fe400000001ff */
[----:B------:R-:W-:Y:S01]  /*43f0*/  IMAD.MOV.U32 R29, RZ, RZ, 0x1 ;  /* 0x00000001ff1d7424 */ /* 0x000fe200078e00ff */
[----:B------:R-:W-:Y:S01]  /*4400*/  MOV R25, 0x1000 ;  /* 0x0000100000197802 */ /* 0x000fe20000000f00 */
[----:B------:R-:W4:Y:S01]  /*4410*/  LDCU.64 UR4, c[0x0][0x890] ;  /* 0x00011200ff0477ac */ /* 0x000f220008000a00 */
[----:B------:R-:W-:Y:S01]  /*4420*/  IMAD.MOV.U32 R28, RZ, RZ, RZ ;  /* 0x000000ffff1c7224 */ /* 0x000fe200078e00ff */
[----:B------:R-:W3:Y:S01]  /*4430*/  LDC R24, c[0x0][0x370] ;  /* 0x0000dc00ff187b82 */ /* 0x000ee20000000800 */
[----:B------:R-:W-:Y:S01]  /*4440*/  UMOV UR7, 0x400 ;  /* 0x0000040000077882 */ /* 0x000fe20000000000 */
[----:B------:R-:W-:-:S02]  /*4450*/  UPLOP3.LUT UP1, UPT, UPT, UPT, UPT, 0x40, 0x4 ;  /* 0x000000000004789c */ /* 0x000fc40003f2e870 */
[----:B------:R-:W-:-:S04]  /*4460*/  ULEA UR7, UR37, UR7, 0x18 ;  /* 0x0000000725077291 */ /* 0x000fc8000f8ec0ff */
[----:B------:R-:W3:Y:S01]  /*4470*/  LDC R3, c[0x0][0xb0c] ;  /* 0x0002c300ff037b82 */ /* 0x000ee20000000800 */
[----:B------:R-:W-:Y:S02]  /*4480*/  UIADD3 UR13, UPT, UPT, UR7, 0x158, URZ ;  /* 0x00000158070d7890 */ /* 0x000fe4000fffe0ff */
[----:B--2---:R-:W-:Y:S02]  /*4490*/  UISETP.NE.U32.AND UP2, UPT, UR8, URZ, UPT ;  /* 0x000000ff0800728c */ /* 0x004fe4000bf45070 */
[----:B------:R-:W-:Y:S02]  /*44a0*/  UIADD3 UR33, UPT, UPT, UR7, 0x140, URZ ;  /* 0x0000014007217890 */ /* 0x000fe4000fffe0ff */
[----:B----4-:R-:W-:Y:S01]  /*44b0*/  UISETP.NE.U32.AND UP3, UPT, UR4, URZ, UPT ;  /* 0x000000ff0400728c */ /* 0x010fe2000bf65070 */
[----:B------:R-:W2:Y:S01]  /*44c0*/  LDC R18, c[0x0][0xb20] ;  /* 0x0002c800ff127b82 */ /* 0x000ea20000000800 */
[----:B-1----:R-:W-:Y:S01]  /*44d0*/  ISETP.NE.AND P1, PT, R0, 0x1, PT ;  /* 0x000000010000780c */ /* 0x002fe20003f25270 */
[----:B------:R-:W-:-:S02]  /*44e0*/  UISETP.NE.AND.EX UP2, UPT, UR9, URZ, UPT, UP2 ;  /* 0x000000ff0900728c */ /* 0x000fc4000bf45320 */
[----:B------:R-:W-:Y:S02]  /*44f0*/  UIADD3 UR25, UPT, UPT, UR7, 0x148, URZ ;  /* 0x0000014807197890 */ /* 0x000fe4000fffe0ff */
[----:B------:R-:W-:Y:S02]  /*4500*/  UIADD3 UR17, UPT, UPT, UR7, 0x150, URZ ;  /* 0x0000015007117890 */ /* 0x000fe4000fffe0ff */
[----:B------:R-:W1:Y:S01]  /*4510*/  LDC.64 R30, c[0x0][0x348] ;  /* 0x0000d200ff1e7b82 */ /* 0x000e620000000a00 */
[----:B------:R-:W-:Y:S02]  /*4520*/  UPRMT UR13, UR37, 0x654, UR13 ;  /* 0x00000654250d7896 */ /* 0x000fe4000800000d */
[----:B------:R-:W-:-:S05]  /*4530*/  UISETP.NE.AND.EX UP3, UPT, UR5, URZ, UPT, UP3 ;  /* 0x000000ff0500728c */ /* 0x000fca000bf65330 */
[----:B------:R-:W4:Y:S08]  /*4540*/  LDC.64 R16, c[0x0][0xb10] ;  /* 0x0002c400ff107b82 */ /* 0x000f300000000a00 */
[----:B------:R-:W1:Y:S08]  /*4550*/  LDC.64 R6, c[0x0][0xb18] ;  /* 0x0002c600ff067b82 */ /* 0x000e700000000a00 */
[----:B------:R-:W1:Y:S08]  /*4560*/  LDC.64 R4, c[0x0][0xb28] ;  /* 0x0002ca00ff047b82 */ /* 0x000e700000000a00 */
[----:B--23--:R-:W1:Y:S02]  /*4570*/  LDC R19, c[0x0][0x374] ;  /* 0x0000dd00ff137b82 */ /* 0x00ce640000000800 */
.L_x_95:
[C---:B------:R-:W-:Y:S02]  /*4580*/  LEA R0, R28.reuse, UR7, 0x3 ;  /* 0x000000071c007c11 */ /* 0x040fe4000f8e18ff */
[----:B------:R-:W-:Y:S02]  /*4590*/  SHF.L.U32 R2, R27, 0x1f, RZ ;  /* 0x0000001f1b027819 */ /* 0x000fe400000006ff */
[----:B------:R-:W-:Y:S02]  /*45a0*/  LEA R20, R28, UR7, 0x4 ;  /* 0x000000071c147c11 */ /* 0x000fe4000f8e20ff */
[----:B--2---:R-:W2:Y:S02]  /*45b0*/  SYNCS.PHASECHK.TRANS64.TRYWAIT P0, [R0+URZ+0x190], R2 ;  /* 0x00019002000075a7 */ /* 0x004ea400080011ff */
[----:B--2---:R-:W-:Y:S05]  /*45c0*/  @!P0 BRA `(.L_x_85) ;  /* 0x00000060001c8947 */ /* 0x004fea0003800000 */
.L_x_201:
[----:B------:R-:W-:Y:S01]  /*45d0*/  ISETP.GE.AND P0, PT, R40, 0x1, PT ;  /* 0x000000012800780c */ /* 0x000fe20003f06270 */
[----:B------:R-:W3:Y:S01]  /*45e0*/  LDS.128 R20, [R20+0x220] ;  /* 0x0002200014147984 */ /* 0x000ee20000000c00 */
[----:B--2---:R-:W-:Y:S01]  /*45f0*/  VIADD R0, R0, 0x1a0 ;  /* 0x000001a000007836 */ /* 0x004fe20000000000 */
[----:B------:R-:W-:Y:S01]  /*4600*/  @!PT LDS RZ, [RZ] ;  /* 0x00000000fffff984 */ /* 0x000fe20000000800 */
[----:B------:R-:W-:Y:S01]  /*4610*/  @!PT LDS RZ, [RZ] ;  /* 0x00000000fffff984 */ /* 0x000fe20000000800 */
[----:B------:R-:W-:Y:S01]  /*4620*/  @!PT LDS RZ, [RZ] ;  /* 0x00000000fffff984 */ /* 0x000fe20000000800 */
[----:B------:R-:W-:Y:S01]  /*4630*/  @!PT LDS RZ, [RZ] ;  /* 0x00000000fffff984 */ /* 0x000fe20000000800 */
[----:B------:R2:W-:Y:S06]  /*4640*/  MEMBAR.ALL.CTA ;  /* 0x0000000000007992 */ /* 0x0005ec0000008000 */
[----:B--2---:R-:W2:Y:S01]  /*4650*/  FENCE.VIEW.ASYNC.S ;  /* 0x00000000000073c6 */ /* 0x004ea20000000000 */
[----:B------:R-:W-:Y:S04]  /*4660*/  PRMT R0, RZ, 0x654, R0 ;  /* 0x00000654ff007816 */ /* 0x000fe80000000000 */
[----:B--2---:R2:W-:Y:S01]  /*4670*/  SYNCS.ARRIVE.TRANS64.RED.A1T0 RZ, [R0+URZ], RZ ;  /* 0x000000ff00ff79a7 */ /* 0x0045e200081004ff */
[----:B---3--:R-:W-:Y:S11]  /*4680*/  LOP3.LUT P3, RZ, R22, 0x1, RZ, 0xc0, !PT ;  /* 0x0000000116ff7812 */ /* 0x008ff6000786c0ff */
[----:B------:R-:W-:Y:S02]  /*4690*/  @!UPT UIADD3 URZ, UPT, UPT, URZ, URZ, URZ ;  /* 0x000000fffffff290 */ /* 0x000fe4000fffe0ff */
[----:B------:R-:W-:Y:S02]  /*46a0*/  @P3 MOV R11, R20 ;  /* 0x00000014000b3202 */ /* 0x000fe40000000f00 */
[----:B------:R-:W-:Y:S01]  /*46b0*/  @P3 LOP3.LUT R10, R21, 0xffff, RZ, 0xc0, !PT ;  /* 0x0000ffff150a3812 */ /* 0x000fe200078ec0ff */
[----:B--2---:R-:W-:Y:S06]  /*46c0*/  @!P0 BRA `(.L_x_86) ;  /* 0x0000000000a48947 */ /* 0x004fec0003800000 */
[-C--:B-1----:R-:W-:Y:S01]  /*46d0*/  IMAD.HI.U32 R0, R19, R7.reuse, RZ ;  /* 0x0000000713007227 */ /* 0x082fe200078e00ff */
[----:B------:R-:W-:Y:S02]  /*46e0*/  ISETP.NE.AND P0, PT, R6, 0x1, PT ;  /* 0x000000010600780c */ /* 0x000fe40003f05270 */
[----:B------:R-:W-:Y:S01]  /*46f0*/  ISETP.NE.AND P2, PT, R40, 0x1, PT ;  /* 0x000000012800780c */ /* 0x000fe20003f45270 */
[----:B----4-:R-:W-:Y:S01]  /*4700*/  IMAD.HI.U32 R9, R24, R16, RZ ;  /* 0x0000001018097227 */ /* 0x010fe200078e00ff */
[----:B------:R-:W-:Y:S02]  /*4710*/  SHF.R.U32.HI R0, RZ, R18, R0 ;  /* 0x00000012ff007219 */ /* 0x000fe40000011600 */
[----:B------:R-:W-:Y:S01]  /*4720*/  ISETP.NE.AND P4, PT, R3, 0x1, PT ;  /* 0x000000010300780c */ /* 0x000fe20003f85270 */
[----:B------:R-:W-:Y:S01]  /*4730*/  IMAD.HI.U32 R13, R10, R7, RZ ;  /* 0x000000070a0d7227 */ /* 0x000fe200078e00ff */
[----:B------:R-:W-:Y:S02]  /*4740*/  SHF.R.U32.HI R9, RZ, R17, R9 ;  /* 0x00000011ff097219 */ /* 0x000fe40000011609 */
[----:B------:R-:W-:Y:S01]  /*4750*/  SEL R0, R19, R0, !P0 ;  /* 0x0000000013007207 */ /* 0x000fe20004000000 */
[----:B------:R-:W-:Y:S01]  /*4760*/  IMAD.HI.U32 R12, R11, R16, RZ ;  /* 0x000000100b0c7227 */ /* 0x000fe200078e00ff */
[----:B------:R-:W-:Y:S03]  /*4770*/  SEL R9, R24, R9, !P4 ;  /* 0x0000000918097207 */ /* 0x000fe60006000000 */
[-C--:B------:R-:W-:Y:S01]  /*4780*/  IMAD.HI.U32 R8, R0, R4.reuse, RZ ;  /* 0x0000000400087227 */ /* 0x080fe200078e00ff */
[----:B------:R-:W-:Y:S03]  /*4790*/  SHF.R.U32.HI R12, RZ, R17, R12 ;  /* 0x00000011ff0c7219 */ /* 0x000fe6000001160c */
[----:B------:R-:W-:Y:S01]  /*47a0*/  IMAD.HI.U32 R2, R9, R4, RZ ;  /* 0x0000000409027227 */ /* 0x000fe200078e00ff */
[-C--:B------:R-:W-:Y:S02]  /*47b0*/  @P2 SHF.R.U32.HI R0, RZ, R5.reuse, R8 ;  /* 0x00000005ff002219 */ /* 0x080fe40000011608 */
[----:B------:R-:W-:Y:S02]  /*47c0*/  SHF.R.U32.HI R8, RZ, R18, R13 ;  /* 0x00000012ff087219 */ /* 0x000fe4000001160d */
[----:B------:R-:W-:Y:S01]  /*47d0*/  @P2 SHF.R.U32.HI R9, RZ, R5, R2 ;  /* 0x00000005ff092219 */ /* 0x000fe20000011602 */
[----:B------:R-:W-:Y:S01]  /*47e0*/  IMAD R0, R40, R0, RZ ;  /* 0x0000000028007224 */ /* 0x000fe200078e02ff */
[----:B------:R-:W-:Y:S02]  /*47f0*/  SEL R8, R10, R8, !P0 ;  /* 0x000000080a087207 */ /* 0x000fe40004000000 */
[----:B------:R-:W-:Y:S01]  /*4800*/  SEL R2, R11, R12, !P4 ;  /* 0x0000000c0b027207 */ /* 0x000fe20006000000 */
[----:B------:R-:W-:Y:S01]  /*4810*/  IMAD R12, R40, R9, RZ ;  /* 0x00000009280c7224 */ /* 0x000fe200078e02ff */
[C---:B------:R-:W-:Y:S01]  /*4820*/  ISETP.GE.AND P0, PT, R8.reuse, R0, PT ;  /* 0x000000000800720c */ /* 0x040fe20003f06270 */
[----:B------:R-:W-:Y:S03]  /*4830*/  IMAD.HI.U32 R0, R8, R4, RZ ;  /* 0x0000000408007227 */ /* 0x000fe600078e00ff */
[----:B------:R-:W-:Y:S02]  /*4840*/  ISETP.GE.OR P0, PT, R2, R12, P0 ;  /* 0x0000000c0200720c */ /* 0x000fe40000706670 */
[-C--:B------:R-:W-:Y:S04]  /*4850*/  SHF.R.U32.HI R0, RZ, R5.reuse, R0 ;  /* 0x00000005ff007219 */ /* 0x080fe80000011600 */
[----:B------:R-:W-:Y:S05]  /*4860*/  SEL R13, R8, R0, !P2 ;  /* 0x00000000080d7207 */ /* 0x000fea0005000000 */
[----:B------:R-:W-:Y:S02]  /*4870*/  IMAD.MOV R12, RZ, RZ, -R13 ;  /* 0x000000ffff0c7224 */ /* 0x000fe400078e0a0d */
[----:B------:R-:W-:Y:S04]  /*4880*/  @!P0 IMAD.HI.U32 R0, R2, R4, RZ ;  /* 0x0000000402008227 */ /* 0x000fe800078e00ff */
[----:B------:R-:W-:Y:S01]  /*4890*/  IMAD R12, R40, R12, R8 ;  /* 0x0000000c280c7224 */ /* 0x000fe200078e0208 */
[----:B------:R-:W-:Y:S04]  /*48a0*/  @!P0 SHF.R.U32.HI R0, RZ, R5, R0 ;  /* 0x00000005ff008219 */ /* 0x000fe80000011600 */
[----:B------:R-:W-:Y:S04]  /*48b0*/  @!P0 SEL R0, R2, R0, !P2 ;  /* 0x0000000002008207 */ /* 0x000fe80005000000 */
[----:B------:R-:W-:Y:S01]  /*48c0*/  @!P0 IADD3 R13, PT, PT, R13, -R0, RZ ;  /* 0x800000000d0d8210 */ /* 0x000fe20007ffe0ff */
[----:B------:R-:W-:Y:S01]  /*48d0*/  @!P0 IMAD R0, R9, R12, R0 ;  /* 0x0000000c09008224 */ /* 0x000fe200078e0200 */
[----:B------:R-:W-:Y:S01]  /*48e0*/  IADD3 R9, PT, PT, -R8, RZ, RZ ;  /* 0x000000ff08097210 */ /* 0x000fe20007ffe1ff */
[--C-:B------:R-:W-:Y:S02]  /*48f0*/  IMAD.MOV R12, RZ, RZ, -R2.reuse ;  /* 0x000000ffff0c7224 */ /* 0x100fe400078e0a02 */
[----:B------:R-:W-:Y:S02]  /*4900*/  @!P0 IMAD R8, R13, R40, R2 ;  /* 0x000000280d088224 */ /* 0x000fe400078e0202 */
[----:B------:R-:W-:Y:S02]  /*4910*/  @!P0 IMAD.MOV.U32 R2, RZ, RZ, R0 ;  /* 0x000000ffff028224 */ /* 0x000fe400078e0000 */
[----:B------:R-:W-:Y:S02]  /*4920*/  IMAD R11, R3, R12, R11 ;  /* 0x0000000c030b7224 */ /* 0x000fe400078e020b */
[----:B------:R-:W-:Y:S02]  /*4930*/  IMAD R10, R6, R9, R10 ;  /* 0x00000009060a7224 */ /* 0x000fe400078e020a */
[----:B------:R-:W-:Y:S02]  /*4940*/  IMAD R11, R2, R3, R11 ;  /* 0x00000003020b7224 */ /* 0x000fe400078e020b */
[----:B------:R-:W-:Y:S02]  /*4950*/  IMAD R10, R8, R6, R10 ;  /* 0x00000006080a7224 */ /* 0x000fe400078e020a */
.L_x_86:
[----:B------:R-:W-:Y:S05]  /*4960*/  BRA.U UP1, `(.L_x_87) ;  /* 0x0000000101107547 */ /* 0x000fea000b800000 */
[----:B------:R-:W-:Y:S04]  /*4970*/  MOV R2, UR6 ;  /* 0x0000000600027c02 */ /* 0x000fe80008000f00 */
[----:B------:R-:W-:Y:S04]  /*4980*/  SHF.L.U32 R2, R2, 0x1f, RZ ;  /* 0x0000001f02027819 */ /* 0x000fe800000006ff */
[----:B------:R-:W2:Y:S02]  /*4990*/  SYNCS.PHASECHK.TRANS64.TRYWAIT P0, [UR7+0x188], R2 ;  /* 0x00018802ff0075a7 */ /* 0x000ea40008001107 */
[----:B--2---:R-:W-:Y:S05]  /*49a0*/  @!P0 BRA `(.L_x_88) ;  /* 0x0000005c00388947 */ /* 0x004fea0003800000 */
.L_x_87:
[----:B------:R-:W-:Y:S02]  /*49b0*/  R2UR UR35, R15 ;  /* 0x000000000f2372ca */ /* 0x000fe400000e0000 */
[----:B------:R-:W-:Y:S02]  /*49c0*/  R2UR UR34, R14 ;  /* 0x000000000e2272ca */ /* 0x000fe400000e0000 */
[----:B------:R-:W-:Y:S02]  /*49d0*/  ISETP.NE.U32.AND P2, PT, RZ, UR4, PT ;  /* 0x00000004ff007c0c */ /* 0x000fe4000bf45070 */
[----:B------:R-:W-:Y:S02]  /*49e0*/  SHF.L.U32 R14, R29, 0x1f, RZ ;  /* 0x0000001f1d0e7819 */ /* 0x000fe400000006ff */
[----:B------:R-:W-:Y:S05]  /*49f0*/  ISETP.NE.AND.EX P2, PT, RZ, UR5, PT, P2 ;  /* 0x00000005ff007c0c */ /* 0x000fea000bf45320 */
[----:B------:R-:W-:Y:S02]  /*4a00*/  USHF.L.U32 UR35, UR35, 0x6, URZ ;  /* 0x0000000623237899 */ /* 0x000fe400080006ff */
[----:B------:R-:W-:Y:S01]  /*4a10*/  USHF.L.U32 UR34, UR34, 0x8, URZ ;  /* 0x0000000822227899 */ /* 0x000fe200080006ff */
[----:B------:R-:W-:Y:S11]  /*4a20*/  BRA.U !UP3, `(.L_x_89) ;  /* 0x000000010b347547 */ /* 0x000ff6000b800000 */
[----:B------:R-:W-:Y:S01]  /*4a30*/  UPLOP3.LUT UP0, UPT, UPT, UPT, UP2, 0x80, 0x8 ;  /* 0x000000000008789c */ /* 0x000fe20003f0f020 */
[----:B--2---:R-:W-:Y:S02]  /*4a40*/  HFMA2 R0, -RZ, RZ, 0, 5.9604644775390625e-08 ;  /* 0x00000001ff007431 */ /* 0x004fe400000001ff */
[----:B------:R-:W-:Y:S03]  /*4a50*/  IMAD.MOV.U32 R96, RZ, RZ, 0x1 ;  /* 0x00000001ff607424 */ /* 0x000fe600078e00ff */
[----:B------:R-:W-:Y:S05]  /*4a60*/  PLOP3.LUT P0, PT, PT, PT, UP0, 0x80, 0x8 ;  /* 0x000000000008781c */ /* 0x000fea0003f0f008 */
[----:B------:R-:W2:Y:S01]  /*4a70*/  @UP0 LDCU.64 UR10, c[0x0][0x888] ;  /* 0x00011100ff0a07ac */ /* 0x000ea20008000a00 */
[----:B------:R-:W-:Y:S07]  /*4a80*/  @UP0 UIMAD UR8, UR36, UR4, URZ ;  /* 0x00000004240802a4 */ /* 0x000fee000f8e02ff */
[----:B------:R-:W-:Y:S01]  /*4a90*/  @!P0 PRMT R96, R0, 0x7610, R96 ;  /* 0x0000761000608816 */ /* 0x000fe20000000060 */
[----:B--2---:R-:W-:Y:S03]  /*4aa0*/  @UP0 UIMAD.WIDE UR10, UR8, 0x4, UR10 ;  /* 0x00000004080a08a5 */ /* 0x004fe6000f8e020a */
[----:B------:R-:W2:Y:S03]  /*4ab0*/  @!UP0 LDCU UR8, c[0x0][0x880] ;  /* 0x00011000ff0887ac */ /* 0x000ea60008000800 */
[----:B------:R-:W-:Y:S01]  /*4ac0*/  IMAD.U32 R8, RZ, RZ, UR10 ;  /* 0x0000000aff087e24 */ /* 0x000fe2000f8e00ff */
[----:B------:R-:W-:Y:S05]  /*4ad0*/  MOV R9, UR11 ;  /* 0x0000000b00097c02 */ /* 0x000fea0008000f00 */
[----:B-----5:R3:W5:Y:S02]  /*4ae0*/  @P0 LDG.E R49, desc[UR46][R8.64] ;  /* 0x0000002e08310981 */ /* 0x020764000c1e1900 */
[----:B--23--:R-:W-:Y:S07]  /*4af0*/  @!P0 IMAD.U32 R49, RZ, RZ, UR8 ;  /* 0x00000008ff318e24 */ /* 0x00cfee000f8e00ff */
.L_x_89:
[----:B-----5:R-:W-:Y:S01]  /*4b00*/  @!P2 FSETP.EQ.AND P0, PT, R49, RZ, PT ;  /* 0x000000ff3100a20b */ /* 0x020fe20003f02000 */
[----:B------:R-:W-:Y:S01]  /*4b10*/  @!UPT UIADD3 URZ, UPT, UPT, URZ, URZ, URZ ;  /* 0x000000fffffff290 */ /* 0x000fe2000fffe0ff */
[----:B------:R-:W-:Y:S11]  /*4b20*/  @!P2 BRA `(.L_x_90) ;  /* 0x000000000014a947 */ /* 0x000ff60003800000 */
[----:B------:R-:W-:Y:S02]  /*4b30*/  LOP3.LUT P2, RZ, R96, 0xff, RZ, 0xc0, !PT ;  /* 0x000000ff60ff7812 */ /* 0x000fe4000784c0ff */
[----:B------:R-:W-:Y:S04]  /*4b40*/  PLOP3.LUT P0, PT, PT, PT, UP0, 0x80, 0x8 ;  /* 0x000000000008781c */ /* 0x000fe80003f0f008 */
[----:B------:R-:W-:Y:S07]  /*4b50*/  PLOP3.LUT P0, PT, P0, PT, PT, 0x8, 0x80 ;  /* 0x000000000080781c */ /* 0x000fee000070e170 */
[----:B------:R-:W-:Y:S11]  /*4b60*/  @P2 FSETP.EQ.AND P0, PT, R49, RZ, PT ;  /* 0x000000ff3100220b */ /* 0x000ff60003f02000 */
[----:B------:R-:W-:Y:S02]  /*4b70*/  @!UPT UIADD3 URZ, UPT, UPT, URZ, URZ, URZ ;  /* 0x000000fffffff290 */ /* 0x000fe4000fffe0ff */
.L_x_90:
[----:B------:R-:W3:Y:S01]  /*4b80*/  SYNCS.PHASECHK.TRANS64.TRYWAIT P2, [UR7+0x160], R14 ;  /* 0x0001600eff0075a7 */ /* 0x000ee20008041107 */
[----:B------:R-:W-:Y:S04]  /*4b90*/  ELECT P4, URZ, PT ;  /* 0x0000000000ff782f */ /* 0x000fe80003880000 */
[----:B------:R-:W-:Y:S11]  /*4ba0*/  PLOP3.LUT P4, PT, P0, P4, PT, 0xf2, 0x2f ;  /* 0x00000000002f781c */ /* 0x000ff60000789e72 */
[----:B------:R-:W-:Y:S02]  /*4bb0*/  @!UPT UIADD3 URZ, UPT, UPT, URZ, URZ, URZ ;  /* 0x000000fffffff290 */ /* 0x000fe4000fffe0ff */
[----:B-1----:R-:W-:Y:S05]  /*4bc0*/  @!P4 IADD3 R8, P0, PT, R30, 0x580, RZ ;  /* 0x000005801e08c810 */ /* 0x002fea0007f1e0ff */
[----:B--2---:R-:W-:Y:S01]  /*4bd0*/  @!P4 IMAD.X R2, RZ, RZ, R31, P0 ;  /* 0x000000ffff02c224 */ /* 0x004fe200000e061f */
[----:B---3--:R-:W-:Y:S07]  /*4be0*/  @!P2 BRA `(.L_x_91) ;  /* 0x0000005800c0a947 */ /* 0x008fee0003800000 */
.L_x_204:
[----:B------:R-:W-:Y:S01]  /*4bf0*/  @!P4 R2UR UR8, R2 ;  /* 0x000000000208c2ca */ /* 0x000fe200000e0000 */
[----:B------:R-:W-:Y:S01]  /*4c00*/  VOTEU.ALL UP1, P4 ;  /* 0x0000000000ff7886 */ /* 0x000fe20002020000 */
[----:B------:R-:W-:Y:S01]  /*4c10*/  @!P4 R2UR UR9, R8 ;  /* 0x000000000809c2ca */ /* 0x000fe200000e0000 */
[----:B-1----:R-:W-:Y:S01]  /*4c20*/  @!P4 IMAD.MOV.U32 R0, RZ, RZ, 0x1000 ;  /* 0x00001000ff00c424 */ /* 0x002fe200078e00ff */
[----:B------:R-:W-:Y:S01]  /*4c30*/  UMOV UR10, 0x0 ;  /* 0x00000000000a7882 */ /* 0x000fe20000000000 */
[----:B------:R-:W-:Y:S01]  /*4c40*/  UMOV UR11, 0x10000000 ;  /* 0x10000000000b7882 */ /* 0x000fe20000000000 */
[----:B------:R-:W-:Y:S01]  /*4c50*/  @!UP1 UIADD3 UR32, UPT, UPT, UR7, 0x400, URZ ;  /* 0x0000040007209890 */ /* 0x000fe2000fffe0ff */
[----:B------:R-:W-:Y:S06]  /*4c60*/  VOTEU.ALL UP1, P4 ;  /* 0x0000000000ff7886 */ /* 0x000fec0002020000 */
[----:B------:R-:W-:Y:S01]  /*4c70*/  IMAD.U32 R9, RZ, RZ, UR8 ;  /* 0x00000008ff097e24 */ /* 0x000fe2000f8e00ff */
[----:B------:R-:W-:Y:S01]  /*4c80*/  UPRMT UR8, UR37, 0x654, UR33 ;  /* 0x0000065425087896 */ /* 0x000fe20008000021 */
[----:B------:R-:W-:Y:S03]  /*4c90*/  IMAD.U32 R8, RZ, RZ, UR9 ;  /* 0x00000009ff087e24 */ /* 0x000fe6000f8e00ff */
[----:B------:R-:W-:Y:S02]  /*4ca0*/  @!P4 R2UR UR15, R9 ;  /* 0x00000000090fc2ca */ /* 0x000fe400000e0000 */
[----:B------:R-:W-:Y:S02]  /*4cb0*/  @!P4 R2UR UR14, R8 ;  /* 0x00000000080ec2ca */ /* 0x000fe400000e0000 */
[----:B------:R-:W-:Y:S05]  /*4cc0*/  @!P4 IADD3 R8, P0, PT, R30, 0x580, RZ ;  /* 0x000005801e08c810 */ /* 0x000fea0007f1e0ff */
[----:B------:R-:W-:Y:S06]  /*4cd0*/  @!P4 IMAD.X R2, RZ, RZ, R31, P0 ;  /* 0x000000ffff02c224 */ /* 0x000fec00000e061f */
[----:B------:R1:W-:Y:S01]  /*4ce0*/  @!UP1 UTMALDG.3D [UR32], [UR14], desc[UR10] ;  /* 0x00000a200e0095b4 */ /* 0x0003e20008011000 */
[----:B------:R1:W-:Y:S01]  /*4cf0*/  @!P4 SYNCS.ARRIVE.TRANS64.RED.A0TR RZ, [UR7+0x140], R0 ;  /* 0x00014000ffffc9a7 */ /* 0x0003e20008300407 */
[----:B------:R-:W-:Y:S01]  /*4d00*/  SYNCS.ARRIVE.TRANS64.RED.A1T0 RZ, [UR8], RZ ;  /* 0x000000ffffff79a7 */ /* 0x000fe20008100408 */
[----:B------:R-:W2:Y:S02]  /*4d10*/  SYNCS.PHASECHK.TRANS64.TRYWAIT P2, [UR7+0x168], R14 ;  /* 0x0001680eff0075a7 */ /* 0x000ea40008041107 */
[----:B-12---:R-:W-:Y:S05]  /*4d20*/  @!P2 BRA `(.L_x_92) ;  /* 0x000000580088a947 */ /* 0x006fea0003800000 */
.L_x_206:
[----:B------:R-:W-:Y:S01]  /*4d30*/  @!P4 R2UR UR8, R2 ;  /* 0x000000000208c2ca */ /* 0x000fe200000e0000 */
[----:B------:R-:W-:Y:S01]  /*4d40*/  VOTEU.ALL UP1, P4 ;  /* 0x0000000000ff7886 */ /* 0x000fe20002020000 */
[----:B------:R-:W-:Y:S01]  /*4d50*/  @!P4 R2UR UR9, R8 ;  /* 0x000000000809c2ca */ /* 0x000fe200000e0000 */
[----:B-1----:R-:W-:Y:S01]  /*4d60*/  @!P4 IMAD.MOV.U32 R0, RZ, RZ, 0x1000 ;  /* 0x00001000ff00c424 */ /* 0x002fe200078e00ff */
[----:B------:R-:W-:Y:S01]  /*4d70*/  UMOV UR10, 0x0 ;  /* 0x00000000000a7882 */ /* 0x000fe20000000000 */
[----:B------:R-:W-:Y:S01]  /*4d80*/  UMOV UR11, 0x10000000 ;  /* 0x10000000000b7882 */ /* 0x000fe20000000000 */
[----:B------:R-:W-:Y:S02]  /*4d90*/  @!UP1 UIADD3 UR26, UPT, UPT, UR34, 0x40, URZ ;  /* 0x00000040221a9890 */ /* 0x000fe4000fffe0ff */
[----:B------:R-:W-:Y:S01]  /*4da0*/  @!UP1 UIADD3 UR24, UPT, UPT, UR7, 0x1400, URZ ;  /* 0x0000140007189890 */ /* 0x000fe2000fffe0ff */
[----:B------:R-:W-:Y:S01]  /*4db0*/  VOTEU.ALL UP1, P4 ;  /* 0x0000000000ff7886 */ /* 0x000fe20002020000 */
[----:B------:R-:W-:Y:S01]  /*4dc0*/  UMOV UR27, UR35 ;  /* 0x00000023001b7c82 */ /* 0x000fe20008000000 */
[----:B------:R-:W-:Y:S02]  /*4dd0*/  UMOV UR28, UR36 ;  /* 0x00000024001c7c82 */ /* 0x000fe40008000000 */
        /* <DEDUP_REMOVED lines=12> */
.L_x_208:
[----:B------:R-:W2:Y:S01]  /*4ea0*/  LDC.64 R12, c[0x0][0xb18] ;  /* 0x0002c600ff0c7b82 */ /* 0x000ea20000000a00 */
[----:B------:R-:W-:Y:S01]  /*4eb0*/  @!P4 R2UR UR8, R2 ;  /* 0x000000000208c2ca */ /* 0x000fe200000e0000 */
[----:B------:R-:W-:Y:S01]  /*4ec0*/  VOTEU.ALL UP1, P4 ;  /* 0x0000000000ff7886 */ /* 0x000fe20002020000 */
[----:B------:R-:W-:Y:S01]  /*4ed0*/  @!P4 R2UR UR9, R8 ;  /* 0x000000000809c2ca */ /* 0x000fe200000e0000 */
[----:B-1----:R-:W-:Y:S01]  /*4ee0*/  @!P4 IMAD.MOV.U32 R0, RZ, RZ, 0x1000 ;  /* 0x00001000ff00c424 */ /* 0x002fe200078e00ff */
[----:B------:R-:W-:Y:S03]  /*4ef0*/  UMOV UR10, 0x0 ;  /* 0x00000000000a7882 */ /* 0x000fe60000000000 */
[----:B------:R-:W1:Y:S01]  /*4f00*/  @!P1 LDC R2, c[0x0][0xb0c] ;  /* 0x0002c300ff029b82 */ /* 0x000e620000000800 */
[----:B------:R-:W-:Y:S01]  /*4f10*/  @!UP1 UIADD3 UR18, UPT, UPT, UR34, 0x80, URZ ;  /* 0x0000008022129890 */ /* 0x000fe2000fffe0ff */
[----:B------:R-:W-:Y:S01]  /*4f20*/  @P3 SHF.R.U32.HI R26, RZ, 0x10, R21 ;  /* 0x00000010ff1a3819 */ /* 0x000fe20000011615 */
[----:B------:R-:W-:Y:S01]  /*4f30*/  @!UP1 UIADD3 UR16, UPT, UPT, UR7, 0x2400, URZ ;  /* 0x0000240007109890 */ /* 0x000fe2000fffe0ff */
[----:B------:R-:W-:Y:S01]  /*4f40*/  VIADD R28, R28, 0x1 ;  /* 0x000000011c1c7836 */ /* 0x000fe20000000000 */
[----:B------:R-:W-:Y:S01]  /*4f50*/  VOTEU.ALL UP1, P4 ;  /* 0x0000000000ff7886 */ /* 0x000fe20002020000 */
[----:B------:R-:W-:Y:S01]  /*4f60*/  UMOV UR11, 0x10000000 ;  /* 0x10000000000b7882 */ /* 0x000fe20000000000 */
[----:B------:R-:W-:Y:S01]  /*4f70*/  UMOV UR19, UR35 ;  /* 0x0000002300137c82 */ /* 0x000fe20008000000 */
[----:B------:R-:W-:Y:S01]  /*4f80*/  IMAD.U32 R9, RZ, RZ, UR8 ;  /* 0x00000008ff097e24 */ /* 0x000fe2000f8e00ff */
[----:B------:R-:W-:Y:S01]  /*4f90*/  UMOV UR20, UR36 ;  /* 0x0000002400147c82 */ /* 0x000fe20008000000 */
[----:B------:R-:W-:Y:S01]  /*4fa0*/  IMAD.U32 R8, RZ, RZ, UR9 ;  /* 0x00000009ff087e24 */ /* 0x000fe2000f8e00ff */
[----:B------:R-:W-:Y:S02]  /*4fb0*/  UPRMT UR8, UR37, 0x654, UR17 ;  /* 0x0000065425087896 */ /* 0x000fe40008000011 */
[----:B------:R-:W-:Y:S02]  /*4fc0*/  @!P4 R2UR UR15, R9 ;  /* 0x00000000090fc2ca */ /* 0x000fe400000e0000 */
[----:B------:R-:W-:Y:S02]  /*4fd0*/  @!P4 R2UR UR14, R8 ;  /* 0x00000000080ec2ca */ /* 0x000fe400000e0000 */
[----:B------:R-:W3:Y:S11]  /*4fe0*/  LDC.64 R8, c[0x0][0xb10] ;  /* 0x0002c400ff087b82 */ /* 0x000ef60000000a00 */
[----:B------:R1:W-:Y:S01]  /*4ff0*/  @!UP1 UTMALDG.3D [UR16], [UR14], desc[UR10] ;  /* 0x00000a100e0095b4 */ /* 0x0003e20008011000 */
[----:B------:R5:W-:Y:S01]  /*5000*/  @!P4 SYNCS.ARRIVE.TRANS64.RED.A0TR RZ, [UR7+0x150], R0 ;  /* 0x00015000ffffc9a7 */ /* 0x000be20008300407 */
[C---:B---3--:R-:W-:Y:S01]  /*5010*/  @!P1 IMAD.HI.U32 R8, R11.reuse, R8, RZ ;  /* 0x000000080b089227 */ /* 0x048fe200078e00ff */
[----:B--2---:R-:W-:Y:S02]  /*5020*/  @!P1 ISETP.NE.AND P0, PT, R12, 0x1, PT ;  /* 0x000000010c00980c */ /* 0x004fe40003f05270 */
[----:B-1----:R-:W-:Y:S01]  /*5030*/  @!P1 ISETP.NE.AND P2, PT, R2, 0x1, PT ;  /* 0x000000010200980c */ /* 0x002fe20003f45270 */
[----:B------:R-:W-:Y:S01]  /*5040*/  SYNCS.ARRIVE.TRANS64.RED.A1T0 RZ, [UR8], RZ ;  /* 0x000000ffffff79a7 */ /* 0x000fe20008100408 */
[C---:B------:R-:W-:Y:S01]  /*5050*/  @!P1 IMAD.HI.U32 R13, R10.reuse, R13, RZ ;  /* 0x0000000d0a0d9227 */ /* 0x040fe200078e00ff */
[----:B------:R-:W-:Y:S04]  /*5060*/  @!P1 SHF.R.U32.HI R8, RZ, R9, R8 ;  /* 0x00000009ff089219 */ /* 0x000fe80000011608 */
[----:B------:R-:W-:Y:S01]  /*5070*/  @!P1 SEL R8, R11, R8, !P2 ;  /* 0x000000080b089207 */ /* 0x000fe20005000000 */
[----:B------:R-:W1:Y:S01]  /*5080*/  SYNCS.PHASECHK.TRANS64.TRYWAIT P5, [UR7+0x178], R14 ;  /* 0x0001780eff0075a7 */ /* 0x000e6200080a1107 */
[----:B-----5:R-:W2:Y:S02]  /*5090*/  @!P1 LDC R0, c[0x0][0xb20] ;  /* 0x0002c800ff009b82 */ /* 0x020ea40000000800 */
[----:B--2---:R-:W-:Y:S04]  /*50a0*/  @!P1 SHF.R.U32.HI R0, RZ, R0, R13 ;  /* 0x00000000ff009219 */ /* 0x004fe8000001160d */
[----:B------:R-:W-:Y:S05]  /*50b0*/  @!P1 SEL R9, R10, R0, !P0 ;  /* 0x000000000a099207 */ /* 0x000fea0004000000 */
[----:B------:R-:W-:Y:S02]  /*50c0*/  @!P1 IMAD.IADD R0, R9, 0x1, -R8 ;  /* 0x0000000109009824 */ /* 0x000fe400078e0a08 */
[----:B------:R-:W-:Y:S02]  /*50d0*/  @!P1 IMAD.IADD R8, R8, 0x1, -R9 ;  /* 0x0000000108089824 */ /* 0x000fe400078e0a09 */
[----:B------:R-:W-:Y:S02]  /*50e0*/  @!P1 IMAD R11, R0, R2, R11 ;  /* 0x00000002000b9224 */ /* 0x000fe400078e020b */
[----:B------:R-:W-:Y:S01]  /*50f0*/  @!P1 IMAD R10, R8, R12, R10 ;  /* 0x0000000c080a9224 */ /* 0x000fe200078e020a */
[----:B-1----:R-:W-:Y:S06]  /*5100*/  @!P5 BRA `(.L_x_94) ;  /* 0x0000005400c0d947 */ /* 0x002fec0003800000 */
.L_x_210:
[----:B------:R-:W-:Y:S01]  /*5110*/  @!P4 IADD3 R2, P0, PT, R30, 0x580, RZ ;  /* 0x000005801e02c810 */ /* 0x000fe20007f1e0ff */
[----:B------:R-:W-:Y:S01]  /*5120*/  VOTEU.ALL UP1, P4 ;  /* 0x0000000000ff7886 */ /* 0x000fe20002020000 */
[----:B------:R-:W-:Y:S01]  /*5130*/  UMOV UR18, 0x0 ;  /* 0x0000000000127882 */ /* 0x000fe20000000000 */
[----:B------:R-:W-:Y:S01]  /*5140*/  UMOV UR19, 0x10000000 ;  /* 0x1000000000137882 */ /* 0x000fe20000000000 */
[----:B------:R-:W-:Y:S01]  /*5150*/  @!P4 R2UR UR9, R2 ;  /* 0x000000000209c2ca */ /* 0x000fe200000e0000 */
[----:B-1----:R-:W-:Y:S01]  /*5160*/  @!P4 IMAD.X R0, RZ, RZ, R31, P0 ;  /* 0x000000ffff00c224 */ /* 0x002fe200000e061f */
[----:B------:R-:W-:Y:S01]  /*5170*/  @!UP1 UIADD3 UR10, UPT, UPT, UR34, 0xc0, URZ ;  /* 0x000000c0220a9890 */ /* 0x000fe2000fffe0ff */
[----:B------:R-:W-:Y:S01]  /*5180*/  ISETP.NE.AND P0, PT, R28, 0x2, PT ;  /* 0x000000021c00780c */ /* 0x000fe20003f05270 */
[----:B------:R-:W-:Y:S01]  /*5190*/  UMOV UR11, UR35 ;  /* 0x00000023000b7c82 */ /* 0x000fe20008000000 */
[----:B------:R-:W-:Y:S01]  /*51a0*/  UMOV UR12, UR36 ;  /* 0x00000024000c7c82 */ /* 0x000fe20008000000 */
[----:B------:R-:W-:Y:S01]  /*51b0*/  @!P4 R2UR UR8, R0 ;  /* 0x000000000008c2ca */ /* 0x000fe200000e0000 */
[----:B------:R-:W-:Y:S01]  /*51c0*/  IMAD.IADD R14, R10, 0x1, R94 ;  /* 0x000000010a0e7824 */ /* 0x000fe200078e025e */
[----:B------:R-:W-:Y:S01]  /*51d0*/  @P3 R2UR UR36, R26 ;  /* 0x000000001a2432ca */ /* 0x000fe200000e0000 */
[----:B------:R-:W-:Y:S01]  /*51e0*/  IMAD.IADD R15, R11, 0x1, R95 ;  /* 0x000000010b0f7824 */ /* 0x000fe200078e025f */
[----:B------:R-:W-:Y:S02]  /*51f0*/  SEL R0, RZ, 0x1, P0 ;  /* 0x00000001ff007807 */ /* 0x000fe40000000000 */
[----:B------:R-:W-:Y:S01]  /*5200*/  LOP3.LUT R29, R29, 0x1, RZ, 0x3c, !PT ;  /* 0x000000011d1d7812 */ /* 0x000fe200078e3cff */
[----:B------:R-:W-:Y:S01]  /*5210*/  IMAD.U32 R8, RZ, RZ, UR9 ;  /* 0x00000009ff087e24 */ /* 0x000fe2000f8e00ff */
[----:B------:R-:W-:Y:S01]  /*5220*/  @!UP1 UIADD3 UR9, UPT, UPT, UR7, 0x158, URZ ;  /* 0x0000015807099890 */ /* 0x000fe2000fffe0ff */
[----:B------:R-:W-:Y:S02]  /*5230*/  LOP3.LUT R27, R27, R0, RZ, 0x3c, !PT ;  /* 0x000000001b1b7212 */ /* 0x000fe400078e3cff */
[----:B------:R-:W-:Y:S02]  /*5240*/  SEL R28, R28, RZ, P0 ;  /* 0x000000ff1c1c7207 */ /* 0x000fe40000000000 */
[----:B------:R-:W-:Y:S01]  /*5250*/  IMAD.U32 R9, RZ, RZ, UR8 ;  /* 0x00000008ff097e24 */ /* 0x000fe2000f8e00ff */
[----:B------:R-:W-:Y:S01]  /*5260*/  @!P4 R2UR UR14, R8 ;  /* 0x00000000080ec2ca */ /* 0x000fe200000e0000 */
[----:B------:R-:W-:Y:S01]  /*5270*/  @!UP1 UIADD3 UR8, UPT, UPT, UR7, 0x3400, URZ ;  /* 0x0000340007089890 */ /* 0x000fe2000fffe0ff */
[----:B------:R-:W-:Y:S02]  /*5280*/  VOTEU.ALL UP1, P4 ;  /* 0x0000000000ff7886 */ /* 0x000fe40002020000 */
[----:B------:R-:W-:Y:S11]  /*5290*/  @!P4 R2UR UR15, R9 ;  /* 0x00000000090fc2ca */ /* 0x000ff600000e0000 */
[----:B------:R-:W-:Y:S02]  /*52a0*/  @!UPT UIADD3 URZ, UPT, UPT, URZ, URZ, URZ ;  /* 0x000000fffffff290 */ /* 0x000fe4000fffe0ff */
[----:B------:R2:W-:Y:S01]  /*52b0*/  @!UP1 UTMALDG.3D [UR8], [UR14], desc[UR18] ;  /* 0x000012080e0095b4 */ /* 0x0005e20008011000 */
[----:B------:R2:W-:Y:S01]  /*52c0*/  @!P4 SYNCS.ARRIVE.TRANS64.RED.A0TR RZ, [UR7+0x158], R25 ;  /* 0x00015819ffffc9a7 */ /* 0x0005e20008300407 */
[----:B------:R-:W-:Y:S01]  /*52d0*/  UPLOP3.LUT UP1, UPT, UPT, UPT, UPT, 0x80, 0x8 ;  /* 0x000000000008789c */ /* 0x000fe20003f2f070 */
[----:B------:R-:W-:Y:S01]  /*52e0*/  SYNCS.ARRIVE.TRANS64.RED.A1T0 RZ, [UR13], RZ ;  /* 0x000000ffffff79a7 */ /* 0x000fe2000810040d */
[----:B------:R-:W-:Y:S09]  /*52f0*/  @P3 BRA `(.L_x_95) ;  /* 0xfffffff000a03947 */ /* 0x000ff2000383ffff */
[----:B------:R-:W-:-:S04]  /*5300*/  SHF.L.U32 R2, R29, 0x1f, RZ ;  /* 0x0000001f1d027819 */ /* 0x000fc800000006ff */
[----:B------:R-:W1:Y:S02]  /*5310*/  SYNCS.PHASECHK.TRANS64.TRYWAIT P0, [UR7+0x160], R2 ;  /* 0x00016002ff0075a7 */ /* 0x000e640008001107 */
[----:B-1----:R-:W-:Y:S05]  /*5320*/  @!P0 BRA `(.L_x_96) ;  /* 0x0000005400508947 */ /* 0x002fea0003800000 */
.L_x_212:
[----:B------:R-:W3:Y:S02]  /*5330*/  SYNCS.PHASECHK.TRANS64.TRYWAIT P0, [UR7+0x168], R2 ;  /* 0x00016802ff0075a7 */ /* 0x000ee40008001107 */
[----:B---3--:R-:W-:Y:S05]  /*5340*/  @!P0 BRA `(.L_x_97) ;  /* 0x0000005400608947 */ /* 0x008fea0003800000 */
.L_x_214:
[----:B------:R-:W3:Y:S02]  /*5350*/  SYNCS.PHASECHK.TRANS64.TRYWAIT P0, [UR7+0x170], R2 ;  /* 0x00017002ff0075a7 */ /* 0x000ee40008001107 */
[----:B---3--:R-:W-:Y:S05]  /*5360*/  @!P0 BRA `(.L_x_98) ;  /* 0x0000005400708947 */ /* 0x008fea0003800000 */
.L_x_216:
[----:B-1----:R-:W-:-:S07]  /*5370*/  MOV R0, UR7 ;  /* 0x0000000700007c02 */ /* 0x002fce0008000f00 */
.L_x_99:
[----:B-1----:R-:W-:-:S04]  /*5380*/  SHF.L.U32 R2, R29, 0x1f, RZ ;  /* 0x0000001f1d027819 */ /* 0x002fc800000006ff */
[----:B------:R1:W3:Y:S03]  /*5390*/  SYNCS.PHASECHK.TRANS64.TRYWAIT P0, [R0+URZ+0x178], R2 ;  /* 0x00017802000075a7 */ /* 0x0002e600080011ff */
[----:B---3--:R-:W-:Y:S05]  /*53a0*/  @!P0 NANOSLEEP.SYNCS 0x989680 ;  /* 0x009896800000895d */ /* 0x008fea0003900000 */
[----:B------:R-:W3:Y:S02]  /*53b0*/  @!P0 SYNCS.PHASECHK.TRANS64 P0, [R0+URZ+0x178], R2 ;  /* 0x00017802000085a7 */ /* 0x000ee400080010ff */
[----:B--23--:R-:W-:Y:S05]  /*53c0*/  @P0 EXIT ;  /* 0x000000000000094d */ /* 0x00cfea0003800000 */
[----:B------:R-:W-:Y:S05]  /*53d0*/  BRA `(.L_x_99) ;  /* 0xfffffffc00e87947 */ /* 0x000fea000383ffff */
.L_x_84:
[----:B------:R-:W-:-:S06]  /*53e0*/  UISETP.GE.AND UP1, UPT, UR8, 0x4, UPT ;  /* 0x000000040800788c */ /* 0x000fcc000bf26270 */
[----:B------:R-:W-:-:S13]  /*53f0*/  PLOP3.LUT P0, PT, PT, PT, UP1, 0x80, 0x8 ;  /* 0x000000000008781c */ /* 0x000fda0003f0f018 */
[----:B------:R-:W-:Y:S05]  /*5400*/  @!P0 EXIT ;  /* 0x000000000000894d */ /* 0x000fea0003800000 */
[----:B------:R-:W-:Y:S01]  /*5410*/  BAR.SYNC.DEFER_BLOCKING 0x6, 0xa0 ;  /* 0x0182800000007b1d */ /* 0x000fe20000010000 */
[C---:B------:R-:W-:Y:S01]  /*5420*/  IMAD.SHL.U32 R3, R108.reuse, 0x40, RZ ;  /* 0x000000406c037824 */ /* 0x040fe200078e00ff */
[C---:B------:R-:W-:Y:S01]  /*5430*/  LOP3.LUT R110, R108.reuse, 0x60, RZ, 0xc0, !PT ;  /* 0x000000606c6e7812 */ /* 0x040fe200078ec0ff */
[C---:B------:R-:W-:Y:S01]  /*5440*/  IMAD.SHL.U32 R100, R108.reuse, 0x20, RZ ;  /* 0x000000206c647824 */ /* 0x040fe200078e00ff */
[----:B------:R-:W-:Y:S01]  /*5450*/  CS2R R106, SRZ ;  /* 0x00000000006a7805 */ /* 0x000fe2000001ff00 */
[C---:B------:R-:W-:Y:S01]  /*5460*/  IMAD.SHL.U32 R4, R108.reuse, 0x2, RZ ;  /* 0x000000026c047824 */ /* 0x040fe200078e00ff */
[----:B------:R-:W-:Y:S02]  /*5470*/  UMOV UR49, 0x400 ;  /* 0x0000040000317882 */ /* 0x000fe40000000000 */
[----:B------:R-:W1:Y:S01]  /*5480*/  LDC R99, c[0x0][0x370] ;  /* 0x0000dc00ff637b82 */ /* 0x000e620000000800 */
[----:B------:R-:W-:Y:S01]  /*5490*/  ULEA UR49, UR37, UR49, 0x18 ;  /* 0x0000003125317291 */ /* 0x000fe2000f8ec0ff */
[----:B------:R-:W-:Y:S01]  /*54a0*/  LOP3.LUT R2, R3, 0x180, RZ, 0xc0, !PT ;  /* 0x0000018003027812 */ /* 0x000fe200078ec0ff */
[----:B------:R-:W-:Y:S01]  /*54b0*/  IMAD.U32 R46, R108, 0x10000, RZ ;  /* 0x000100006c2e7824 */ /* 0x000fe200078e00ff */
[----:B------:R-:W-:Y:S01]  /*54c0*/  LOP3.LUT R100, R100, 0xc00, RZ, 0xc0, !PT ;  /* 0x00000c0064647812 */ /* 0x000fe200078ec0ff */
[----:B------:R-:W-:Y:S01]  /*54d0*/  UIADD3 UR4, UPT, UPT, UR49, 0x4400, URZ ;  /* 0x0000440031047890 */ /* 0x000fe2000fffe0ff */
[----:B------:R-:W-:Y:S01]  /*54e0*/  LOP3.LUT R4, R2, 0x20, R4, 0xf8, !PT ;  /* 0x0000002002047812 */ /* 0x000fe200078ef804 */
[----:B------:R-:W-:Y:S01]  /*54f0*/  IMAD.SHL.U32 R2, R108, 0x8, RZ ;  /* 0x000000086c027824 */ /* 0x000fe200078e00ff */
[----:B------:R-:W2:Y:S01]  /*5500*/  LDC R42, c[0x0][0xb0c] ;  /* 0x0002c300ff2a7b82 */ /* 0x000ea20000000800 */
[----:B------:R-:W-:Y:S01]  /*5510*/  LOP3.LUT R100, R100, 0x40, R3, 0xf8, !PT ;  /* 0x0000004064647812 */ /* 0x000fe200078ef803 */
[----:B------:R-:W-:Y:S01]  /*5520*/  IMAD.MOV.U32 R45, RZ, RZ, RZ ;  /* 0x000000ffff2d7224 */ /* 0x000fe200078e00ff */
[----:B------:R-:W-:Y:S01]  /*5530*/  LOP3.LUT R46, R46, 0x600000, RZ, 0xc0, !PT ;  /* 0x006000002e2e7812 */ /* 0x000fe200078ec0ff */
[----:B------:R-:W-:Y:S01]  /*5540*/  IMAD.MOV.U32 R112, RZ, RZ, RZ ;  /* 0x000000ffff707224 */ /* 0x000fe200078e00ff */
[----:B------:R-:W-:-:S02]  /*5550*/  LOP3.LUT R108, R108, 0x2, RZ, 0xc0, !PT ;  /* 0x000000026c6c7812 */ /* 0x000fc400078ec0ff */
[----:B------:R-:W-:Y:S02]  /*5560*/  CS2R R104, SRZ ;  /* 0x0000000000687805 */ /* 0x000fe4000001ff00 */
[----:B------:R-:W-:Y:S01]  /*5570*/  LOP3.LUT R2, R4, 0x30, R2, 0x78, !PT ;  /* 0x0000003004027812 */ /* 0x000fe200078e7802 */
[----:B------:R-:W4:Y:S01]  /*5580*/  LDC R97, c[0x0][0xb20] ;  /* 0x0002c800ff617b82 */ /* 0x000f220000000800 */
[----:B------:R-:W3:Y:S01]  /*5590*/  LDS R0, [UR49+0x240] ;  /* 0x00024031ff007984 */ /* 0x000ee20008000800 */
[----:B------:R-:W-:Y:S01]  /*55a0*/  LOP3.LUT R100, R100, 0x200, R3, 0xf8, !PT ;  /* 0x0000020064647812 */ /* 0x000fe200078ef803 */
[----:B------:R-:W-:Y:S01]  /*55b0*/  IMAD.MOV R102, RZ, RZ, -R108 ;  /* 0x000000ffff667224 */ /* 0x000fe200078e0a6c */
[----:B------:R-:W1:Y:S01]  /*55c0*/  LDCU.64 UR52, c[0x0][0x348] ;  /* 0x00006900ff3477ac */ /* 0x000e620008000a00 */
[----:B------:R-:W-:Y:S01]  /*55d0*/  IMAD.U32 R109, RZ, RZ, UR4 ;  /* 0x00000004ff6d7e24 */ /* 0x000fe2000f8e00ff */
[----:B------:R-:W-:Y:S02]  /*55e0*/  LOP3.LUT R100, R100, R2, RZ, 0xfc, !PT ;  /* 0x0000000264647212 */ /* 0x000fe400078efcff */
[----:B------:R-:W1:Y:S01]  /*55f0*/  LDC R41, c[0x0][0xb30] ;  /* 0x0002cc00ff297b82 */ /* 0x000e620000000800 */
[----:B------:R-:W1:Y:S01]  /*5600*/  LDCU.64 UR38, c[0x0][0x888] ;  /* 0x00011100ff2677ac */ /* 0x000e620008000a00 */
[----:B------:R-:W1:Y:S06]  /*5610*/  LDCU.64 UR44, c[0x0][0x890] ;  /* 0x00011200ff2c77ac */ /* 0x000e6c0008000a00 */
[----:B------:R-:W1:Y:S01]  /*5620*/  LDC.64 R92, c[0x0][0xb10] ;  /* 0x0002c400ff5c7b82 */ /* 0x000e620000000a00 */
[----:B------:R-:W-:-:S07]  /*5630*/  UIADD3 UR48, UPT, UPT, UR49, 0x400, URZ ;  /* 0x0000040031307890 */ /* 0x000fce000fffe0ff */
[----:B------:R-:W1:Y:S08]  /*5640*/  LDC.64 R38, c[0x0][0xb18] ;  /* 0x0002c600ff267b82 */ /* 0x000e700000000a00 */
[----:B------:R-:W1:Y:S08]  /*5650*/  LDC.64 R36, c[0x0][0xb28] ;  /* 0x0002ca00ff247b82 */ /* 0x000e700000000a00 */
[----:B------:R-:W1:Y:S01]  /*5660*/  LDC.64 R90, c[0x0][0x8b0] ;  /* 0x00022c00ff5a7b82 */ /* 0x000e620000000a00 */
[----:B---3--:R-:W-:-:S07]  /*5670*/  IMAD.IADD R46, R0, 0x1, R46 ;  /* 0x00000001002e7824 */ /* 0x008fce00078e022e */
[----:B------:R-:W3:Y:S08]  /*5680*/  LDC.64 R88, c[0x0][0x8a8] ;  /* 0x00022a00ff587b82 */ /* 0x000ef00000000a00 */
[----:B--2-4-:R-:W1:Y:S02]  /*5690*/  LDC R98, c[0x0][0x374] ;  /* 0x0000dd00ff627b82 */ /* 0x014e640000000800 */
.L_x_141:
[----:B------:R-:W-:Y:S02]  /*56a0*/  LEA R0, R112, UR49, 0x3 ;  /* 0x0000003170007c11 */ /* 0x000fe4000f8e18ff */
[----:B------:R-:W-:Y:S02]  /*56b0*/  SHF.L.U32 R2, R106, 0x1f, RZ ;  /* 0x0000001f6a027819 */ /* 0x000fe400000006ff */
[----:B------:R-:W-:Y:S02]  /*56c0*/  LEA R16, R112, UR49, 0x4 ;  /* 0x0000003170107c11 */ /* 0x000fe4000f8e20ff */
[----:B------:R-:W2:Y:S02]  /*56d0*/  SYNCS.PHASECHK.TRANS64.TRYWAIT P0, [R0+URZ+0x190], R2 ;  /* 0x00019002000075a7 */ /* 0x000ea400080011ff */
[----:B-12---:R-:W-:Y:S05]  /*56e0*/  @!P0 BRA `(.L_x_100) ;  /* 0x0000005000a88947 */ /* 0x006fea0003800000 */
.L_x_217:
[----:B------:R-:W4:Y:S01]  /*56f0*/  LDC.64 R10, c[0x0][0xb10] ;  /* 0x0002c400ff0a7b82 */ /* 0x000f220000000a00 */
[----:B------:R-:W3:Y:S01]  /*5700*/  LDS.128 R16, [R16+0x220] ;  /* 0x0002200010107984 */ /* 0x000ee20000000c00 */
[----:B-1----:R-:W-:Y:S01]  /*5710*/  ISETP.NE.AND P1, PT, R41, 0x1, PT ;  /* 0x000000012900780c */ /* 0x002fe20003f25270 */
[----:B--2---:R-:W-:Y:S01]  /*5720*/  VIADD R0, R0, 0x1a0 ;  /* 0x000001a000007836 */ /* 0x004fe20000000000 */
[----:B------:R-:W-:Y:S04]  /*5730*/  ISETP.GE.AND P0, PT, R40, 0x1, PT ;  /* 0x000000012800780c */ /* 0x000fe80003f06270 */
[----:B------:R-:W1:Y:S01]  /*5740*/  LDC.64 R8, c[0x0][0xb18] ;  /* 0x0002c600ff087b82 */ /* 0x000e620000000a00 */
[----:B------:R-:W-:Y:S01]  /*5750*/  PRMT R0, RZ, 0x654, R0 ;  /* 0x00000654ff007816 */ /* 0x000fe20000000000 */
[----:B------:R-:W-:Y:S01]  /*5760*/  @!PT LDS RZ, [RZ] ;  /* 0x00000000fffff984 */ /* 0x000fe20000000800 */
[----:B------:R-:W-:Y:S01]  /*5770*/  @!PT LDS RZ, [RZ] ;  /* 0x00000000fffff984 */ /* 0x000fe20000000800 */
[----:B------:R-:W-:Y:S01]  /*5780*/  @!PT LDS RZ, [RZ] ;  /* 0x00000000fffff984 */ /* 0x000fe20000000800 */
[----:B------:R-:W-:Y:S01]  /*5790*/  @!PT LDS RZ, [RZ] ;  /* 0x00000000fffff984 */ /* 0x000fe20000000800 */
[----:B------:R2:W-:Y:S06]  /*57a0*/  MEMBAR.ALL.CTA ;  /* 0x0000000000007992 */ /* 0x0005ec0000008000 */
[----:B--2---:R-:W2:Y:S01]  /*57b0*/  FENCE.VIEW.ASYNC.S ;  /* 0x00000000000073c6 */ /* 0x004ea20000000000 */
[----:B------:R-:W1:Y:S08]  /*57c0*/  @!P1 LDC R12, c[0x0][0xb20] ;  /* 0x0002c800ff0c9b82 */ /* 0x000e700000000800 */
[----:B------:R-:W1:Y:S01]  /*57d0*/  @!P1 LDC R7, c[0x0][0xb0c] ;  /* 0x0002c300ff079b82 */ /* 0x000e620000000800 */
[----:B--2---:R2:W-:Y:S01]  /*57e0*/  SYNCS.ARRIVE.TRANS64.RED.A1T0 RZ, [R0+URZ], RZ ;  /* 0x000000ff00ff79a7 */ /* 0x0045e200081004ff */
[----:B---3--:R-:W-:Y:S04]  /*57f0*/  LOP3.LUT P4, RZ, R18, 0x1, RZ, 0xc0, !PT ;  /* 0x0000000112ff7812 */ /* 0x008fe8000788c0ff */
[----:B------:R-:W-:Y:S09]  /*5800*/  P2R R111, PR, RZ, 0x10 ;  /* 0x00000010ff6f7803 */ /* 0x000ff20000000000 */
[----:B------:R-:W-:Y:S02]  /*5810*/  @P4 MOV R44, R16 ;  /* 0x00000010002c4202 */ /* 0x000fe40000000f00 */
[----:B------:R-:W-:Y:S01]  /*5820*/  @P4 LOP3.LUT R43, R17, 0xffff, RZ, 0xc0, !PT ;  /* 0x0000ffff112b4812 */ /* 0x000fe200078ec0ff */
[----:B--2-4-:R-:W-:Y:S06]  /*5830*/  @!P0 BRA `(.L_x_101) ;  /* 0x0000000000a48947 */ /* 0x014fec0003800000 */
[----:B------:R-:W-:Y:S01]  /*5840*/  IMAD.HI.U32 R0, R98, R39, RZ ;  /* 0x0000002762007227 */ /* 0x000fe200078e00ff */
[----:B------:R-:W-:Y:S02]  /*5850*/  ISETP.NE.AND P0, PT, R38, 0x1, PT ;  /* 0x000000012600780c */ /* 0x000fe40003f05270 */
[----:B------:R-:W-:Y:S01]  /*5860*/  ISETP.NE.AND P2, PT, R40, 0x1, PT ;  /* 0x000000012800780c */ /* 0x000fe20003f45270 */
[----:B------:R-:W-:Y:S01]  /*5870*/  IMAD.HI.U32 R4, R99, R92, RZ ;  /* 0x0000005c63047227 */ /* 0x000fe200078e00ff */
[----:B------:R-:W-:Y:S02]  /*5880*/  SHF.R.U32.HI R0, RZ, R97, R0 ;  /* 0x00000061ff007219 */ /* 0x000fe40000011600 */
[----:B------:R-:W-:Y:S01]  /*5890*/  ISETP.NE.AND P3, PT, R42, 0x1, PT ;  /* 0x000000012a00780c */ /* 0x000fe20003f65270 */
[----:B------:R-:W-:Y:S01]  /*58a0*/  IMAD.HI.U32 R6, R43, R39, RZ ;  /* 0x000000272b067227 */ /* 0x000fe200078e00ff */
[-C--:B------:R-:W-:Y:S02]  /*58b0*/  SHF.R.U32.HI R4, RZ, R93.reuse, R4 ;  /* 0x0000005dff047219 */ /* 0x080fe40000011604 */
[----:B------:R-:W-:Y:S01]  /*58c0*/  SEL R0, R98, R0, !P0 ;  /* 0x0000000062007207 */ /* 0x000fe20004000000 */
[----:B------:R-:W-:Y:S01]  /*58d0*/  IMAD.HI.U32 R5, R44, R92, RZ ;  /* 0x0000005c2c057227 */ /* 0x000fe200078e00ff */
[----:B------:R-:W-:Y:S03]  /*58e0*/  SEL R4, R99, R4, !P3 ;  /* 0x0000000463047207 */ /* 0x000fe60005800000 */
[-C--:B------:R-:W-:Y:S01]  /*58f0*/  IMAD.HI.U32 R3, R0, R36.reuse, RZ ;  /* 0x0000002400037227 */ /* 0x080fe200078e00ff */
[----:B------:R-:W-:Y:S03]  /*5900*/  SHF.R.U32.HI R5, RZ, R93, R5 ;  /* 0x0000005dff057219 */ /* 0x000fe60000011605 */
[----:B------:R-:W-:Y:S01]  /*5910*/  IMAD.HI.U32 R2, R4, R36, RZ ;  /* 0x0000002404027227 */ /* 0x000fe200078e00ff */
[----:B------:R-:W-:Y:S02]  /*5920*/  @P2 SHF.R.U32.HI R0, RZ, R37, R3 ;  /* 0x00000025ff002219 */ /* 0x000fe40000011603 */
[----:B------:R-:W-:Y:S02]  /*5930*/  SHF.R.U32.HI R3, RZ, R97, R6 ;  /* 0x00000061ff037219 */ /* 0x000fe40000011606 */
[----:B------:R-:W-:Y:S01]  /*5940*/  @P2 SHF.R.U32.HI R4, RZ, R37, R2 ;  /* 0x00000025ff042219 */ /* 0x000fe20000011602 */
[----:B------:R-:W-:Y:S01]  /*5950*/  IMAD R0, R40, R0, RZ ;  /* 0x0000000028007224 */ /* 0x000fe200078e02ff */
[----:B------:R-:W-:Y:S02]  /*5960*/  SEL R3, R43, R3, !P0 ;  /* 0x000000032b037207 */ /* 0x000fe40004000000 */
[----:B------:R-:W-:Y:S01]  /*5970*/  SEL R2, R44, R5, !P3 ;  /* 0x000000052c027207 */ /* 0x000fe20005800000 */
[----:B------:R-:W-:Y:S01]  /*5980*/  IMAD R5, R40, R4, RZ ;  /* 0x0000000428057224 */ /* 0x000fe200078e02ff */
[C---:B------:R-:W-:Y:S01]  /*5990*/  ISETP.GE.AND P0, PT, R3.reuse, R0, PT ;  /* 0x000000000300720c */ /* 0x040fe20003f06270 */
[C---:B------:R-:W-:Y:S03]  /*59a0*/  IMAD.HI.U32 R0, R3.reuse, R36, RZ ;  /* 0x0000002403007227 */ /* 0x040fe600078e00ff */
[C---:B------:R-:W-:Y:S02]  /*59b0*/  ISETP.GE.OR P0, PT, R2.reuse, R5, P0 ;  /* 0x000000050200720c */ /* 0x040fe40000706670 */
[----:B------:R-:W-:Y:S04]  /*59c0*/  SHF.R.U32.HI R0, RZ, R37, R0 ;  /* 0x00000025ff007219 */ /* 0x000fe80000011600 */
[C---:B------:R-:W-:Y:S05]  /*59d0*/  SEL R6, R3.reuse, R0, !P2 ;  /* 0x0000000003067207 */ /* 0x040fea0005000000 */
        /* <DEDUP_REMOVED lines=14> */
[----:B------:R-:W-:Y:S07]  /*5ac0*/  IMAD R43, R3, R38, R43 ;  /* 0x00000026032b7224 */ /* 0x000fee00078e022b */
.L_x_101:
[----:B-1----:R-:W-:Y:S01]  /*5ad0*/  @!P1 ISETP.NE.AND P0, PT, R8, 0x1, PT ;  /* 0x000000010800980c */ /* 0x002fe20003f05270 */
[----:B------:R-:W-:Y:S01]  /*5ae0*/  @!P1 IMAD.HI.U32 R0, R44, R10, RZ ;  /* 0x0000000a2c009227 */ /* 0x000fe200078e00ff */
[----:B------:R-:W-:Y:S01]  /*5af0*/  @!P1 ISETP.NE.AND P2, PT, R7, 0x1, PT ;  /* 0x000000010700980c */ /* 0x000fe20003f45270 */
[----:B------:R-:W-:Y:S01]  /*5b00*/  ULOP3.LUT UP0, URZ, UR48, 0x1b0, URZ, 0xc0, !UPT ;  /* 0x000001b030ff7892 */ /* 0x000fe2000f80c0ff */
[----:B------:R-:W-:Y:S01]  /*5b10*/  R2UR UR42, R15 ;  /* 0x000000000f2a72ca */ /* 0x000fe200000e0000 */
[C---:B------:R-:W-:Y:S01]  /*5b20*/  @!P1 IMAD.HI.U32 R2, R43.reuse, R9, RZ ;  /* 0x000000092b029227 */ /* 0x040fe200078e00ff */
[----:B------:R-:W-:Y:S02]  /*5b30*/  @!P1 SHF.R.U32.HI R0, RZ, R11, R0 ;  /* 0x0000000bff009219 */ /* 0x000fe40000011600 */
[----:B------:R-:W-:Y:S01]  /*5b40*/  R2UR UR41, R14 ;  /* 0x000000000e2972ca */ /* 0x000fe200000e0000 */
[----:B------:R-:W-:Y:S01]  /*5b50*/  VIADD R112, R112, 0x1 ;  /* 0x0000000170707836 */ /* 0x000fe20000000000 */
[----:B------:R-:W-:Y:S02]  /*5b60*/  @!P1 SHF.R.U32.HI R2, RZ, R12, R2 ;  /* 0x0000000cff029219 */ /* 0x000fe40000011602 */
[----:B------:R-:W-:Y:S02]  /*5b70*/  @!P1 SEL R3, R44, R0, !P2 ;  /* 0x000000002c039207 */ /* 0x000fe40005000000 */
[----:B------:R-:W-:Y:S02]  /*5b80*/  @!P1 SEL R2, R43, R2, !P0 ;  /* 0x000000022b029207 */ /* 0x000fe40004000000 */
[----:B------:R-:W-:Y:S01]  /*5b90*/  @P4 SHF.R.U32.HI R103, RZ, 0x10, R17 ;  /* 0x00000010ff674819 */ /* 0x000fe20000011611 */
[----:B------:R-:W-:Y:S02]  /*5ba0*/  USHF.L.U32 UR42, UR42, 0x6, URZ ;  /* 0x000000062a2a7899 */ /* 0x000fe400080006ff */
[----:B------:R-:W-:Y:S02]  /*5bb0*/  @!P1 IMAD.IADD R0, R2, 0x1, -R3 ;  /* 0x0000000102009824 */ /* 0x000fe400078e0a03 */
[----:B------:R-:W-:Y:S01]  /*5bc0*/  @!P1 IMAD.IADD R2, R3, 0x1, -R2 ;  /* 0x0000000103029824 */ /* 0x000fe200078e0a02 */
[----:B------:R-:W-:Y:S01]  /*5bd0*/  USHF.L.U32 UR41, UR41, 0x8, URZ ;  /* 0x0000000829297899 */ /* 0x000fe200080006ff */
[----:B------:R-:W-:Y:S02]  /*5be0*/  @!P1 IMAD R44, R0, R7, R44 ;  /* 0x00000007002c9224 */ /* 0x000fe400078e022c */
[----:B------:R-:W-:Y:S01]  /*5bf0*/  @!P1 IMAD R43, R2, R8, R43 ;  /* 0x00000008022b9224 */ /* 0x000fe200078e022b */
[----:B------:R-:W-:Y:S08]  /*5c00*/  BRA.U !UP0, `(.L_x_102) ;  /* 0x0000000108407547 */ /* 0x000ff0000b800000 */
[----:B------:R-:W1:Y:S01]  /*5c10*/  LDCU.64 UR8, c[0x4][0x88] ;  /* 0x01001100ff0877ac */ /* 0x000e620008000a00 */
[----:B------:R-:W-:Y:S01]  /*5c20*/  MOV R3, 0x0 ;  /* 0x0000000000037802 */ /* 0x000fe20000000f00 */
[----:B------:R-:W-:Y:S02]  /*5c30*/  HFMA2 R12, -RZ, RZ, 0, 5.9604644775390625e-08 ;  /* 0x00000001ff0c7431 */ /* 0x000fe400000001ff */
[----:B------:R-:W-:Y:S02]  /*5c40*/  IMAD.MOV.U32 R8, RZ, RZ, 0x70 ;  /* 0x00000070ff087424 */ /* 0x000fe400078e00ff */
[----:B------:R-:W-:Y:S01]  /*5c50*/  IMAD.MOV.U32 R13, RZ, RZ, RZ ;  /* 0x000000ffff0d7224 */ /* 0x000fe200078e00ff */
[----:B------:R-:W2:Y:S01]  /*5c60*/  LDCU.64 UR6, c[0x4][0x90] ;  /* 0x01001200ff0677ac */ /* 0x000ea20008000a00 */
[----:B------:R-:W3:Y:S01]  /*5c70*/  LDC.64 R2, c[0x4][R3] ;  /* 0x0100000003027b82 */ /* 0x000ee20000000a00 */
[----:B------:R-:W4:Y:S01]  /*5c80*/  LDCU.64 UR4, c[0x4][0x8] ;  /* 0x01000100ff0477ac */ /* 0x000f220008000a00 */
[----:B-1----:R-:W-:Y:S01]  /*5c90*/  MOV R5, UR9 ;  /* 0x0000000900057c02 */ /* 0x002fe20008000f00 */
[----:B------:R-:W-:Y:S01]  /*5ca0*/  IMAD.U32 R4, RZ, RZ, UR8 ;  /* 0x00000008ff047e24 */ /* 0x000fe2000f8e00ff */
[----:B--2---:R-:W-:Y:S01]  /*5cb0*/  MOV R7, UR7 ;  /* 0x0000000700077c02 */ /* 0x004fe20008000f00 */
[----:B------:R-:W-:Y:S01]  /*5cc0*/  IMAD.U32 R6, RZ, RZ, UR6 ;  /* 0x00000006ff067e24 */ /* 0x000fe2000f8e00ff */
[----:B----4-:R-:W-:Y:S01]  /*5cd0*/  MOV R11, UR5 ;  /* 0x00000005000b7c02 */ /* 0x010fe20008000f00 */
[----:B------:R-:W-:Y:S02]  /*5ce0*/  IMAD.U32 R10, RZ, RZ, UR4 ;  /* 0x00000004ff0a7e24 */ /* 0x000fe4000f8e00ff */
[----:B------:R-:W-:Y:S07]  /*5cf0*/  LEPC R20, `(.L_x_102) ;  /* 0x000000001014794e */ /* 0x000fee0000000000 */
[----:B---3-5:R-:W-:Y:S05]  /*5d00*/  CALL.ABS.NOINC R2 ;  /* 0x0000000002007343 */ /* 0x028fea0003c00000 */
.L_x_102:
[----:B------:R-:W-:Y:S01]  /*5d10*/  LOP3.LUT P0, RZ, R109, 0x1b0, RZ, 0xc0, !PT ;  /* 0x000001b06dff7812 */ /* 0x000fe2000780c0ff */
[----:B------:R-:W-:Y:S11]  /*5d20*/  BSSY.RECONVERGENT B6, `(.L_x_103) ;  /* 0x0000013000067945 */ /* 0x000ff60003800200 */
[----:B------:R-:W-:Y:S01]  /*5d30*/  @!UPT UIADD3 URZ, UPT, UPT, URZ, URZ, URZ ;  /* 0x000000fffffff290 */ /* 0x000fe2000fffe0ff */
[----:B------:R-:W-:Y:S05]  /*5d40*/  @!P0 BRA `(.L_x_104) ;  /* 0x0000000000408947 */ /* 0x000fea0003800000 */
        /* <DEDUP_REMOVED lines=16> */
.L_x_104:
[----:B------:R-:W-:Y:S05]  /*5e50*/  BSYNC.RECONVERGENT B6 ;  /* 0x0000000000067941 */ /* 0x000fea0003800200 */
.L_x_103:
[----:B------:R-:W-:Y:S01]  /*5e60*/  ISETP.NE.U32.AND P4, PT, R90, RZ, PT ;  /* 0x000000ff5a00720c */ /* 0x000fe20003f85070 */
[----:B------:R-:W-:Y:S01]  /*5e70*/  UISETP.NE.AND UP2, UPT, UR50, URZ, UPT ;  /* 0x000000ff3200728c */ /* 0x000fe2000bf45270 */
[----:B------:R-:W-:Y:S01]  /*5e80*/  ISETP.NE.U32.AND P2, PT, RZ, UR38, PT ;  /* 0x00000026ff007c0c */ /* 0x000fe2000bf45070 */
[----:B------:R-:W-:Y:S01]  /*5e90*/  UISETP.NE.U32.AND UP1, UPT, UR44, URZ, UPT ;  /* 0x000000ff2c00728c */ /* 0x000fe2000bf25070 */
[----:B------:R-:W-:Y:S01]  /*5ea0*/  ISETP.NE.AND.EX P4, PT, R91, RZ, PT, P4 ;  /* 0x000000ff5b00720c */ /* 0x000fe20003f85340 */
[----:B------:R-:W-:Y:S01]  /*5eb0*/  UPLOP3.LUT UP0, UPT, UPT, UPT, UPT, 0x40, 0x4 ;  /* 0x000000000004789c */ /* 0x000fe20003f0e870 */
[----:B------:R-:W-:Y:S01]  /*5ec0*/  ISETP.NE.AND.EX P2, PT, RZ, UR39, PT, P2 ;  /* 0x00000027ff007c0c */ /* 0x000fe2000bf45320 */
[----:B------:R-:W-:Y:S01]  /*5ed0*/  UISETP.NE.AND.EX UP1, UPT, UR45, URZ, UPT, UP1 ;  /* 0x000000ff2d00728c */ /* 0x000fe2000bf25310 */
[----:B------:R-:W-:Y:S04]  /*5ee0*/  PLOP3.LUT P1, PT, PT, PT, UP2, 0x80, 0x8 ;  /* 0x000000000008781c */ /* 0x000fe80003f2f028 */
[----:B------:R-:W-:Y:S06]  /*5ef0*/  @UP2 UPLOP3.LUT UP0, UPT, UPT, UPT, UP1, 0x80, 0x8 ;  /* 0x000000000008289c */ /* 0x000fec0003f0f010 */
[----:B------:R-:W-:Y:S01]  /*5f00*/  PLOP3.LUT P0, PT, PT, PT, UP0, 0x80, 0x8 ;  /* 0x000000000008781c */ /* 0x000fe20003f0f008 */
[----:B------:R-:W-:Y:S01]  /*5f10*/  @!UPT UIADD3 URZ, UPT, UPT, URZ, URZ, URZ ;  /* 0x000000fffffff290 */ /* 0x000fe2000fffe0ff */
[----:B------:R-:W-:Y:S11]  /*5f20*/  BRA.U !UP1, `(.L_x_105) ;  /* 0x0000000109387547 */ /* 0x000ff6000b800000 */
[----:B------:R-:W-:Y:S01]  /*5f30*/  UISETP.NE.U32.AND UP0, UPT, UR38, URZ, UPT ;  /* 0x000000ff2600728c */ /* 0x000fe2000bf05070 */
[----:B------:R-:W-:Y:S02]  /*5f40*/  HFMA2 R0, -RZ, RZ, 0, 5.9604644775390625e-08 ;  /* 0x00000001ff007431 */ /* 0x000fe400000001ff */
[----:B------:R-:W-:Y:S01]  /*5f50*/  IMAD.MOV.U32 R96, RZ, RZ, 0x1 ;  /* 0x00000001ff607424 */ /* 0x000fe200078e00ff */
[----:B------:R-:W-:Y:S06]  /*5f60*/  UISETP.NE.AND.EX UP0, UPT, UR39, URZ, UPT, UP0 ;  /* 0x000000ff2700728c */ /* 0x000fec000bf05300 */
[----:B------:R-:W-:Y:S05]  /*5f70*/  PLOP3.LUT P3, PT, PT, PT, UP0, 0x80, 0x8 ;  /* 0x000000000008781c */ /* 0x000fea0003f6f008 */
[----:B------:R-:W1:Y:S01]  /*5f80*/  @UP0 LDCU.64 UR6, c[0x0][0x888] ;  /* 0x00011100ff0607ac */ /* 0x000e620008000a00 */
[----:B------:R-:W-:Y:S07]  /*5f90*/  @UP0 UIMAD UR4, UR36, UR44, URZ ;  /* 0x0000002c240402a4 */ /* 0x000fee000f8e02ff */
[----:B------:R-:W-:Y:S01]  /*5fa0*/  @!P3 PRMT R96, R0, 0x7610, R96 ;  /* 0x000076100060b816 */ /* 0x000fe20000000060 */
[----:B-1----:R-:W-:Y:S03]  /*5fb0*/  @UP0 UIMAD.WIDE UR6, UR4, 0x4, UR6 ;  /* 0x00000004040608a5 */ /* 0x002fe6000f8e0206 */
[----:B------:R-:W1:Y:S03]  /*5fc0*/  @!UP0 LDCU UR4, c[0x0][0x880] ;  /* 0x00011000ff0487ac */ /* 0x000e660008000800 */
[----:B------:R-:W-:Y:S01]  /*5fd0*/  IMAD.U32 R2, RZ, RZ, UR6 ;  /* 0x00000006ff027e24 */ /* 0x000fe2000f8e00ff */
[----:B------:R-:W-:Y:S05]  /*5fe0*/  MOV R3, UR7 ;  /* 0x0000000700037c02 */ /* 0x000fea0008000f00 */
[----:B-----5:R2:W5:Y:S02]  /*5ff0*/  @P3 LDG.E R49, desc[UR46][R2.64] ;  /* 0x0000002e02313981 */ /* 0x020564000c1e1900 */
[----:B-12---:R-:W-:Y:S02]  /*6000*/  @!P3 IMAD.U32 R49, RZ, RZ, UR4 ;  /* 0x00000004ff31be24 */ /* 0x006fe4000f8e00ff */
.L_x_105:
[----:B------:R-:W-:Y:S05]  /*6010*/  @!P4 BRA `(.L_x_106) ;  /* 0x000000000020c947 */ /* 0x000fea0003800000 */
[----:B------:R-:W-:Y:S04]  /*6020*/  ISETP.NE.U32.AND P3, PT, R88, RZ, PT ;  /* 0x000000ff5800720c */ /* 0x000fe80003f65070 */
[----:B------:R-:W-:Y:S11]  /*6030*/  ISETP.NE.AND.EX P3, PT, R89, RZ, PT, P3 ;  /* 0x000000ff5900720c */ /* 0x000ff60003f65330 */
[----:B------:R-:W-:Y:S02]  /*6040*/  @!UPT UIADD3 URZ, UPT, UPT, URZ, URZ, URZ ;  /* 0x000000fffffff290 */ /* 0x000fe4000fffe0ff */
[----:B------:R-:W1:Y:S01]  /*6050*/  @P3 LDC.64 R2, c[0x0][0x8a8] ;  /* 0x00022a00ff023b82 */ /* 0x000e620000000a00 */
[----:B------:R-:W-:Y:S04]  /*6060*/  @P3 IMAD R0, R90, UR36, RZ ;  /* 0x000000245a003c24 */ /* 0x000fe8000f8e02ff */
[----:B-1----:R-:W-:Y:S05]  /*6070*/  @P3 IMAD.WIDE R2, R0, 0x4, R2 ;  /* 0x0000000400023825 */ /* 0x002fea00078e0202 */
[----:B-----5:R1:W5:Y:S02]  /*6080*/  @P3 LDG.E R47, desc[UR46][R2.64] ;  /* 0x0000002e022f3981 */ /* 0x020364000c1e1900 */
[----:B-1----:R-:W2:Y:S02]  /*6090*/  @!P3 LDC R47, c[0x0][0x8a0] ;  /* 0x00022800ff2fbb82 */ /* 0x002ea40000000800 */
.L_x_106:
[----:B-----5:R-:W-:Y:S01]  /*60a0*/  FSETP.NEU.AND P4, PT, R49, RZ, PT ;  /* 0x000000ff3100720b */ /* 0x020fe20003f8d000 */
[----:B------:R-:W-:Y:S01]  /*60b0*/  BSSY B1, `(.L_x_107) ;  /* 0x0000042000017945 */ /* 0x000fe20003800000 */
[----:B------:R-:W-:Y:S01]  /*60c0*/  SEL R5, RZ, 0xffffffff, P2 ;  /* 0xffffffffff057807 */ /* 0x000fe20001000000 */
[----:B------:R-:W-:Y:S01]  /*60d0*/  IMAD.MOV.U32 R115, RZ, RZ, 0x1 ;  /* 0x00000001ff737424 */ /* 0x000fe200078e00ff */
[----:B------:R-:W-:Y:S02]  /*60e0*/  LOP3.LUT P3, RZ, R96, 0xff, RZ, 0xc0, !PT ;  /* 0x000000ff60ff7812 */ /* 0x000fe4000786c0ff */
[----:B------:R-:W-:Y:S02]  /*60f0*/  CS2R R86, SRZ ;  /* 0x0000000000567805 */ /* 0x000fe4000001ff00 */
[----:B------:R-:W-:Y:S02]  /*6100*/  @P1 SEL R0, RZ, 0xffffffff, P4 ;  /* 0xffffffffff001807 */ /* 0x000fe40002000000 */
[----:B------:R-:W-:Y:S02]  /*6110*/  CS2R R84, SRZ ;  /* 0x0000000000547805 */ /* 0x000fe4000001ff00 */
[----:B------:R-:W-:Y:S02]  /*6120*/  LEA R2, R105, UR49, 0x3 ;  /* 0x0000003169027c11 */ /* 0x000fe4000f8e18ff */
[----:B------:R-:W-:Y:S02]  /*6130*/  CS2R R82, SRZ ;  /* 0x0000000000527805 */ /* 0x000fe4000001ff00 */
[----:B------:R-:W-:Y:S02]  /*6140*/  @P0 SEL R0, R5, R0, !P3 ;  /* 0x0000000005000207 */ /* 0x000fe40005800000 */
[----:B------:R-:W-:Y:S02]  /*6150*/  CS2R R80, SRZ ;  /* 0x0000000000507805 */ /* 0x000fe4000001ff00 */
[----:B------:R-:W-:Y:S02]  /*6160*/  LEA R113, R45, UR49, 0x3 ;  /* 0x000000312d717c11 */ /* 0x000fe4000f8e18ff */
[----:B------:R-:W-:Y:S02]  /*6170*/  @P1 LOP3.LUT R0, R0, 0x1, RZ, 0xc0, !PT ;  /* 0x0000000100001812 */ /* 0x000fe400078ec0ff */
[----:B------:R-:W-:Y:S02]  /*6180*/  SHF.L.U32 R3, R107, 0x1f, RZ ;  /* 0x0000001f6b037819 */ /* 0x000fe400000006ff */
[----:B------:R-:W-:Y:S02]  /*6190*/  ISETP.NE.U32.OR P6, PT, R0, 0x1, !P1 ;  /* 0x000000010000780c */ /* 0x000fe40004fc5470 */
[----:B------:R-:W-:Y:S02]  /*61a0*/  PLOP3.LUT P2, PT, PT, PT, UP1, 0x80, 0x8 ;  /* 0x000000000008781c */ /* 0x000fe40003f4f018 */
[----:B------:R-:W-:Y:S02]  /*61b0*/  LEA.HI R48, R45, R45, RZ, 0x1 ;  /* 0x0000002d2d307211 */ /* 0x000fe400078f08ff */
[----:B------:R-:W-:Y:S02]  /*61c0*/  SEL R4, RZ, 0xffffffff, P4 ;  /* 0xffffffffff047807 */ /* 0x000fe40002000000 */
[----:B------:R-:W-:Y:S05]  /*61d0*/  P2R R118, PR, RZ, 0x40 ;  /* 0x00000040ff767803 */ /* 0x000fea0000000000 */
[----:B------:R-:W-:Y:S02]  /*61e0*/  @P6 SHF.L.U32 R0, R104, 0x1f, RZ ;  /* 0x0000001f68006819 */ /* 0x000fe400000006ff */
[----:B------:R-:W-:Y:S02]  /*61f0*/  @P2 SEL R4, R5, R4, !P3 ;  /* 0x0000000405042207 */ /* 0x000fe40005800000 */
[----:B------:R1:W3:Y:S02]  /*6200*/  @P6 SYNCS.PHASECHK.TRANS64.TRYWAIT P1, [R2+URZ+0x140], R0 ;  /* 0x00014000020065a7 */ /* 0x0002e400080211ff */
[----:B------:R-:W-:Y:S04]  /*6210*/  LOP3.LUT R4, R4, 0x1, RZ, 0xc0, !PT ;  /* 0x0000000104047812 */ /* 0x000fe800078ec0ff */
[----:B------:R-:W-:Y:S04]  /*6220*/  ISETP.NE.U32.AND P5, PT, R4, 0x1, PT ;  /* 0x000000010400780c */ /* 0x000fe80003fa5070 */
[----:B------:R-:W-:Y:S01]  /*6230*/  P2R R116, PR, RZ, 0x20 ;  /* 0x00000020ff747803 */ /* 0x000fe20000000000 */
[----:B------:R4:W2:Y:S01]  /*6240*/  SYNCS.PHASECHK.TRANS64.TRYWAIT P0, [R113+URZ+0x1b0], R3 ;  /* 0x0001b003710075a7 */ /* 0x0008a200080011ff */
[C---:B-1----:R-:W-:Y:S01]  /*6250*/  IMAD.SHL.U32 R0, R48.reuse, 0x80, RZ ;  /* 0x0000008030007824 */ /* 0x042fe200078e00ff */
[----:B------:R-:W-:Y:S04]  /*6260*/  LOP3.LUT R48, R48, 0xffe, RZ, 0xc0, !PT ;  /* 0x00000ffe30307812 */ /* 0x000fe800078ec0ff */
[----:B------:R-:W-:Y:S01]  /*6270*/  LOP3.LUT R0, R0, 0xffffff00, RZ, 0xc0, !PT ;  /* 0xffffff0000007812 */ /* 0x000fe200078ec0ff */
[----:B------:R-:W-:Y:S04]  /*6280*/  IMAD.IADD R48, R45, 0x1, -R48 ;  /* 0x000000012d307824 */ /* 0x000fe800078e0a30 */
[----:B------:R-:W-:Y:S04]  /*6290*/  IMAD.IADD R0, R46, 0x1, R0 ;  /* 0x000000012e007824 */ /* 0x000fe800078e0200 */
[----:B------:R-:W-:Y:S01]  /*62a0*/  IMAD R48, R48, 0x100000, R0 ;  /* 0x0010000030307824 */ /* 0x000fe200078e0200 */
[----:B---3--:R-:W-:Y:S01]  /*62b0*/  @P6 SEL R115, RZ, 0x1, !P1 ;  /* 0x00000001ff736807 */ /* 0x008fe20004800000 */
[----:B----4-:R-:W-:Y:S06]  /*62c0*/  @!P6 BRA `(.L_x_108) ;  /* 0x000000000080e947 */ /* 0x010fec0003800000 */
[----:B------:R-:W-:Y:S01]  /*62d0*/  @P5 IMAD R5, R105, 0x1000, R100 ;  /* 0x0000100069055824 */ /* 0x000fe200078e0264 */
[----:B------:R-:W-:Y:S01]  /*62e0*/  ISETP.NE.AND P1, PT, R115, RZ, PT ;  /* 0x000000ff7300720c */ /* 0x000fe20003f25270 */
[----:B------:R-:W-:Y:S01]  /*62f0*/  BSSY B0, `(.L_x_109) ;  /* 0x000000b000007945 */ /* 0x000fe20003800000 */
[----:B------:R-:W-:Y:S01]  /*6300*/  CS2R R82, SRZ ;  /* 0x0000000000527805 */ /* 0x000fe2000001ff00 */
[----:B------:R-:W-:Y:S01]  /*6310*/  @P5 VIADD R4, R5, UR49 ;  /* 0x0000003105045c36 */ /* 0x000fe20008000000 */
[----:B------:R-:W-:Y:S02]  /*6320*/  CS2R R80, SRZ ;  /* 0x0000000000507805 */ /* 0x000fe4000001ff00 */
[----:B------:R-:W-:Y:S02]  /*6330*/  CS2R R86, SRZ ;  /* 0x0000000000567805 */ /* 0x000fe4000001ff00 */
[----:B------:R-:W-:Y:S01]  /*6340*/  CS2R R84, SRZ ;  /* 0x0000000000547805 */ /* 0x000fe2000001ff00 */
[----:B------:R-:W-:Y:S04]  /*6350*/  @P5 IMAD R4, R108, -0x10, R4 ;  /* 0xfffffff06c045824 */ /* 0x000fe800078e0204 */
[----:B------:R-:W-:Y:S05]  /*6360*/  @P1 BRA `(.L_x_110) ;  /* 0x00000000000c1947 */ /* 0x000fea0003800000 */
[----:B------:R-:W-:Y:S04]  /*6370*/  SHF.L.U32 R0, R104, 0x1f, RZ ;  /* 0x0000001f68007819 */ /* 0x000fe800000006ff */
[----:B------:R-:W1:Y:S02]  /*6380*/  SYNCS.PHASECHK.TRANS64.TRYWAIT P1, [R2+URZ+0x140], R0 ;  /* 0x00014000020075a7 */ /* 0x000e6400080211ff */
[----:B-1----:R-:W-:Y:S05]  /*6390*/  @!P1 BRA `(.L_x_111) ;  /* 0x0000004400909947 */ /* 0x002fea0003800000 */
.L_x_110:
[----:B------:R-:W-:Y:S05]  /*63a0*/  BSYNC B0 ;  /* 0x0000000000007941 */ /* 0x000fea0003800000 */
.L_x_109:
[----:B------:R-:W-:Y:S01]  /*63b0*/  ISETP.NE.AND P1, PT, R116, RZ, PT ;  /* 0x000000ff7400720c */ /* 0x000fe20003f25270 */
[----:B-1----:R-:W-:Y:S02]  /*63c0*/  VIADD R2, R2, 0x160 ;  /* 0x0000016002027836 */ /* 0x002fe40000000000 */
[----:B------:R-:W-:Y:S02]  /*63d0*/  IMAD.U32 R0, RZ, RZ, UR37 ;  /* 0x00000025ff007e24 */ /* 0x000fe4000f8e00ff */
[----:B------:R-:W-:Y:S03]  /*63e0*/  VIADD R105, R105, 0x1 ;  /* 0x0000000169697836 */ /* 0x000fe60000000000 */
[----:B------:R-:W-:Y:S05]  /*63f0*/  PRMT R0, R0, 0x654, R2 ;  /* 0x0000065400007816 */ /* 0x000fea0000000002 */
[----:B------:R1:W3:Y:S04]  /*6400*/  @P1 LDS.128 R80, [R5+UR49+0x400] ;  /* 0x0004003105501984 */ /* 0x0002e80008000c00 */
[----:B------:R1:W4:Y:S01]  /*6410*/  @P1 LDS.128 R84, [R4+0x410] ;  /* 0x0004100004541984 */ /* 0x0003220000000c00 */
[C---:B------:R-:W-:Y:S01]  /*6420*/  ISETP.NE.AND P1, PT, R105.reuse, 0x4, PT ;  /* 0x000000046900780c */ /* 0x040fe20003f25270 */
[----:B------:R-:W-:Y:S01]  /*6430*/  @!PT LDS RZ, [RZ] ;  /* 0x00000000fffff984 */ /* 0x000fe20000000800 */
[----:B------:R-:W-:Y:S01]  /*6440*/  @!PT LDS RZ, [RZ] ;  /* 0x00000000fffff984 */ /* 0x000fe20000000800 */
[----:B------:R-:W-:Y:S01]  /*6450*/  @!PT LDS RZ, [RZ] ;  /* 0x00000000fffff984 */ /* 0x000fe20000000800 */
[----:B------:R-:W-:Y:S01]  /*6460*/  @!PT LDS RZ, [RZ] ;  /* 0x00000000fffff984 */ /* 0x000fe20000000800 */
[----:B------:R5:W-:Y:S06]  /*6470*/  MEMBAR.ALL.CTA ;  /* 0x0000000000007992 */ /* 0x000bec0000008000 */
[----:B-----5:R-:W5:Y:S01]  /*6480*/  FENCE.VIEW.ASYNC.S ;  /* 0x00000000000073c6 */ /* 0x020f620000000000 */
[----:B------:R-:W-:Y:S01]  /*6490*/  SEL R105, R105, RZ, P1 ;  /* 0x000000ff69697207 */ /* 0x000fe20000800000 */
[----:B-----5:R5:W-:Y:S02]  /*64a0*/  SYNCS.ARRIVE.TRANS64.RED.A1T0 RZ, [R0+URZ], RZ ;  /* 0x000000ff00ff79a7 */ /* 0x020be400081004ff */
[----:B-----5:R-:W-:Y:S04]  /*64b0*/  SEL R0, RZ, 0x1, P1 ;  /* 0x00000001ff007807 */ /* 0x020fe80000800000 */
[----:B-1-3--:R-:W-:Y:S02]  /*64c0*/  LOP3.LUT R104, R104, R0, RZ, 0x3c, !PT ;  /* 0x0000000068687212 */ /* 0x00afe400078e3cff */
.L_x_108:
[----:B------:R-:W-:Y:S05]  /*64d0*/  BSYNC B1 ;  /* 0x0000000000017941 */ /* 0x000fea0003800000 */
.L_x_107:
[----:B------:R-:W-:Y:S04]  /*64e0*/  SHF.R.U32.HI R0, RZ, 0x15, R48 ;  /* 0x00000015ff007819 */ /* 0x000fe80000011630 */
[----:B------:R-:W-:Y:S01]  /*64f0*/  LOP3.LUT P1, RZ, R0, 0x3, R101, 0x48, !PT ;  /* 0x0000000300ff7812 */ /* 0x000fe20007824865 */
[----:B------:R-:W-:Y:S01]  /*6500*/  @!UPT UIADD3 URZ, UPT, UPT, URZ, URZ, URZ ;  /* 0x000000fffffff290 */ /* 0x000fe2000fffe0ff */
[----:B--2---:R-:W-:Y:S11]  /*6510*/  @P0 BRA `(.L_x_112) ;  /* 0x0000000000080947 */ /* 0x004ff60003800000 */
[----:B------:R-:W1:Y:S02]  /*6520*/  SYNCS.PHASECHK.TRANS64.TRYWAIT P0, [R113+URZ+0x1b0], R3 ;  /* 0x0001b003710075a7 */ /* 0x000e6400080011ff */
[----:B-1----:R-:W-:Y:S05]  /*6530*/  @!P0 BRA `(.L_x_113) ;  /* 0x00000044003c8947 */ /* 0x002fea0003800000 */
.L_x_112:
[----:B------:R-:W-:Y:S05]  /*6540*/  @!P1 BRA `(.L_x_114) ;  /* 0x0000000000409947 */ /* 0x000fea0003800000 */
[----:B------:R-:W2:Y:S01]  /*6550*/  LDCU.64 UR8, c[0x4][0x78] ;  /* 0x01000f00ff0877ac */ /* 0x000ea20008000a00 */
[----:B-1----:R-:W-:Y:S01]  /*6560*/  MOV R3, 0x0 ;  /* 0x0000000000037802 */ /* 0x002fe20000000f00 */
[----:B------:R-:W-:Y:S02]  /*6570*/  HFMA2 R12, -RZ, RZ, 0, 5.9604644775390625e-08 ;  /* 0x00000001ff0c7431 */ /* 0x000fe400000001ff */
[----:B------:R-:W-:Y:S02]  /*6580*/  IMAD.MOV.U32 R8, RZ, RZ, 0x192 ;  /* 0x00000192ff087424 */ /* 0x000fe400078e00ff */
[----:B------:R-:W-:Y:S01]  /*6590*/  IMAD.MOV.U32 R13, RZ, RZ, RZ ;  /* 0x000000ffff0d7224 */ /* 0x000fe200078e00ff */
[----:B------:R-:W1:Y:S01]  /*65a0*/  LDCU.64 UR6, c[0x4][0x80] ;  /* 0x01001000ff0677ac */ /* 0x000e620008000a00 */
[----:B------:R-:W3:Y:S01]  /*65b0*/  LDC.64 R2, c[0x4][R3] ;  /* 0x0100000003027b82 */ /* 0x000ee20000000a00 */
[----:B------:R-:W5:Y:S01]  /*65c0*/  LDCU.64 UR4, c[0x4][0x18] ;  /* 0x01000300ff0477ac */ /* 0x000f620008000a00 */
[----:B--2---:R-:W-:Y:S01]  /*65d0*/  MOV R5, UR9 ;  /* 0x0000000900057c02 */ /* 0x004fe20008000f00 */
[----:B------:R-:W-:Y:S01]  /*65e0*/  IMAD.U32 R4, RZ, RZ, UR8 ;  /* 0x00000008ff047e24 */ /* 0x000fe2000f8e00ff */
[----:B-1----:R-:W-:Y:S01]  /*65f0*/  MOV R7, UR7 ;  /* 0x0000000700077c02 */ /* 0x002fe20008000f00 */
[----:B------:R-:W-:Y:S01]  /*6600*/  IMAD.U32 R6, RZ, RZ, UR6 ;  /* 0x00000006ff067e24 */ /* 0x000fe2000f8e00ff */
[----:B-----5:R-:W-:Y:S01]  /*6610*/  MOV R11, UR5 ;  /* 0x00000005000b7c02 */ /* 0x020fe20008000f00 */
[----:B------:R-:W-:Y:S02]  /*6620*/  IMAD.U32 R10, RZ, RZ, UR4 ;  /* 0x00000004ff0a7e24 */ /* 0x000fe4000f8e00ff */
[----:B------:R-:W-:Y:S07]  /*6630*/  LEPC R20, `(.L_x_114) ;  /* 0x000000001014794e */ /* 0x000fee0000000000 */
[----:B---34-:R-:W-:Y:S05]  /*6640*/  CALL.ABS.NOINC R2 ;  /* 0x0000000002007343 */ /* 0x018fea0003c00000 */
.L_x_114:
[----:B------:R-:W-:Y:S01]  /*6650*/  F2FP.F16.E5M2.UNPACK_B R4, R81 ;  /* 0x00000051ff04723e */ /* 0x000fe200020004ff */
[----:B------:R-:W-:Y:S05]  /*6660*/  WARPSYNC.ALL ;  /* 0x0000000000007948 */ /* 0x000fea0003800000 */
[----:B------:R-:W-:Y:S01]  /*6670*/  R2UR UR4, R48 ;  /* 0x00000000300472ca */ /* 0x000fe200000e0000 */
[--C-:B------:R-:W-:Y:S01]  /*6680*/  HADD2.F32 R53, -RZ, R4.reuse.H0_H0 ;  /* 0x20000004ff357230 */ /* 0x100fe20000004100 */
[-C--:B-1----:R-:W-:Y:S01]  /*6690*/  F2FP.F16.E5M2.UNPACK_B R3, R80.reuse ;  /* 0x00000050ff03723e */ /* 0x082fe200020004ff */
[----:B------:R-:W-:Y:S01]  /*66a0*/  HADD2.F32 R54, -RZ, R4.H1_H1 ;  /* 0x30000004ff367230 */ /* 0x000fe20000004100 */
[----:B------:R-:W-:Y:S01]  /*66b0*/  F2FP.F16.E5M2.UNPACK_B R0, R80.H1 ;  /* 0x00000050ff00723e */ /* 0x000fe200030004ff */
[----:B------:R-:W-:Y:S01]  /*66c0*/  BSSY.RECONVERGENT B0, `(.L_x_115) ;  /* 0x0000099000007945 */ /* 0x000fe20003800200 */
[----:B------:R-:W-:Y:S01]  /*66d0*/  F2FP.F16.E5M2.UNPACK_B R64, R83.H1 ;  /* 0x00000053ff40723e */ /* 0x000fe200030004ff */
[--C-:B------:R-:W-:Y:S01]  /*66e0*/  HADD2.F32 R2, -RZ, R3.reuse.H0_H0 ;  /* 0x20000003ff027230 */ /* 0x100fe20000004100 */
[----:B----4-:R-:W-:Y:S01]  /*66f0*/  F2FP.F16.E5M2.UNPACK_B R74, R86 ;  /* 0x00000056ff4a723e */ /* 0x010fe200020004ff */
[----:B------:R-:W-:Y:S01]  /*6700*/  HADD2.F32 R50, -RZ, R3.H1_H1 ;  /* 0x30000003ff327230 */ /* 0x000fe20000004100 */
[----:B------:R-:W-:Y:S01]  /*6710*/  F2FP.F16.E5M2.UNPACK_B R3, R81.H1 ;  /* 0x00000051ff03723e */ /* 0x000fe200030004ff */
[--C-:B------:R-:W-:Y:S01]  /*6720*/  HADD2.F32 R51, -RZ, R0.reuse.H0_H0 ;  /* 0x20000000ff337230 */ /* 0x100fe20000004100 */
[----:B------:R-:W-:Y:S01]  /*6730*/  IADD3 R114, PT, PT, R100, UR49, RZ ;  /* 0x0000003164727c10 */ /* 0x000fe2000fffe0ff */
[----:B------:R-:W-:Y:S01]  /*6740*/  HADD2.F32 R52, -RZ, R0.H1_H1 ;  /* 0x30000000ff347230 */ /* 0x000fe20000004100 */
[----:B------:R-:W-:Y:S01]  /*6750*/  LDTM.16dp32bit_t0_t15.x32 R4, tmem[UR4] ;  /* 0x00000004000479ee */ /* 0x000fe20008a80000 */
[----:B------:R-:W1:Y:S01]  /*6760*/  LDTM.16dp32bit_t16_t31.x32 R4, tmem[UR4+0x20] ;  /* 0x00002004000479ee */ /* 0x000e620008aa0000 */
[-C--:B------:R-:W-:Y:S01]  /*6770*/  F2FP.F16.E5M2.UNPACK_B R0, R82.reuse ;  /* 0x00000052ff00723e */ /* 0x080fe200020004ff */
[--C-:B------:R-:W-:Y:S01]  /*6780*/  HADD2.F32 R55, -RZ, R3.reuse.H0_H0 ;  /* 0x20000003ff377230 */ /* 0x100fe20000004100 */
[----:B------:R-:W-:Y:S01]  /*6790*/  SHF.L.U32 R117, R102, 0x4, RZ ;  /* 0x0000000466757819 */ /* 0x000fe200000006ff */
[----:B------:R-:W-:Y:S01]  /*67a0*/  HADD2.F32 R56, -RZ, R3.H1_H1 ;  /* 0x30000003ff387230 */ /* 0x000fe20000004100 */
[----:B------:R-:W-:Y:S01]  /*67b0*/  F2FP.F16.E5M2.UNPACK_B R3, R82.H1 ;  /* 0x00000052ff03723e */ /* 0x000fe200030004ff */
[--C-:B------:R-:W-:Y:S01]  /*67c0*/  HADD2.F32 R57, -RZ, R0.reuse.H0_H0 ;  /* 0x20000000ff397230 */ /* 0x100fe20000004100 */
[----:B------:R-:W-:Y:S01]  /*67d0*/  IADD3 R114, PT, PT, R114, R117, RZ ;  /* 0x0000007572727210 */ /* 0x000fe20007ffe0ff */
[----:B------:R-:W-:Y:S01]  /*67e0*/  HADD2.F32 R58, -RZ, R0.H1_H1 ;  /* 0x30000000ff3a7230 */ /* 0x000fe20000004100 */
[----:B------:R-:W-:Y:S01]  /*67f0*/  F2FP.F16.E5M2.UNPACK_B R0, R83 ;  /* 0x00000053ff00723e */ /* 0x000fe200020004ff */
[--C-:B------:R-:W-:Y:S01]  /*6800*/  HADD2.F32 R59, -RZ, R3.reuse.H0_H0 ;  /* 0x20000003ff3b7230 */ /* 0x100fe20000004100 */
[----:B------:R-:W-:Y:S01]  /*6810*/  ISETP.NE.AND P0, PT, R110, RZ, PT ;  /* 0x000000ff6e00720c */ /* 0x000fe20003f05270 */
[----:B------:R-:W-:Y:S01]  /*6820*/  HADD2.F32 R60, -RZ, R3.H1_H1 ;  /* 0x30000003ff3c7230 */ /* 0x000fe20000004100 */
[-C--:B------:R-:W-:Y:S01]  /*6830*/  F2FP.F16.E5M2.UNPACK_B R3, R84.reuse ;  /* 0x00000054ff03723e */ /* 0x080fe200020004ff */
[--C-:B------:R-:W-:Y:S01]  /*6840*/  HADD2.F32 R61, -RZ, R0.reuse.H0_H0 ;  /* 0x20000000ff3d7230 */ /* 0x100fe20000004100 */
[----:B------:R-:W-:Y:S01]  /*6850*/  ISETP.NE.AND P6, PT, R118, RZ, PT ;  /* 0x000000ff7600720c */ /* 0x000fe20003fc5270 */
[----:B------:R-:W-:Y:S01]  /*6860*/  HADD2.F32 R62, -RZ, R0.H1_H1 ;  /* 0x30000000ff3e7230 */ /* 0x000fe20000004100 */
[----:B------:R-:W-:Y:S01]  /*6870*/  F2FP.F16.E5M2.UNPACK_B R0, R84.H1 ;  /* 0x00000054ff00723e */ /* 0x000fe200030004ff */
[--C-:B------:R-:W-:Y:S02]  /*6880*/  HADD2.F32 R65, -RZ, R3.reuse.H0_H0 ;  /* 0x20000003ff417230 */ /* 0x100fe40000004100 */
[----:B------:R-:W-:Y:S01]  /*6890*/  HADD2.F32 R66, -RZ, R3.H1_H1 ;  /* 0x30000003ff427230 */ /* 0x000fe20000004100 */
[-C--:B------:R-:W-:Y:S01]  /*68a0*/  F2FP.F16.E5M2.UNPACK_B R3, R85.reuse ;  /* 0x00000055ff03723e */ /* 0x080fe200020004ff */
[--C-:B------:R-:W-:Y:S02]  /*68b0*/  HADD2.F32 R67, -RZ, R0.reuse.H0_H0 ;  /* 0x20000000ff437230 */ /* 0x100fe40000004100 */
[----:B------:R-:W-:Y:S01]  /*68c0*/  HADD2.F32 R68, -RZ, R0.H1_H1 ;  /* 0x30000000ff447230 */ /* 0x000fe20000004100 */
[----:B------:R-:W-:Y:S01]  /*68d0*/  F2FP.F16.E5M2.UNPACK_B R0, R85.H1 ;  /* 0x00000055ff00723e */ /* 0x000fe200030004ff */
[--C-:B------:R-:W-:Y:S02]  /*68e0*/  HADD2.F32 R69, -RZ, R3.reuse.H0_H0 ;  /* 0x20000003ff457230 */ /* 0x100fe40000004100 */
[C---:B-1----:R-:W-:Y:S01]  /*68f0*/  FMUL R7, R47.reuse, R7 ;  /* 0x000000072f077220 */ /* 0x042fe20000400000 */
[----:B------:R-:W-:Y:S01]  /*6900*/  HADD2.F32 R70, -RZ, R3.H1_H1 ;  /* 0x30000003ff467230 */ /* 0x000fe20000004100 */
[----:B------:R-:W-:Y:S01]  /*6910*/  F2FP.F16.E5M2.UNPACK_B R3, R86.H1 ;  /* 0x00000056ff03723e */ /* 0x000fe200030004ff */
[--C-:B------:R-:W-:Y:S02]  /*6920*/  HADD2.F32 R71, -RZ, R0.reuse.H0_H0 ;  /* 0x20000000ff477230 */ /* 0x100fe40000004100 */
[----:B------:R-:W-:Y:S02]  /*6930*/  HADD2.F32 R72, -RZ, R0.H1_H1 ;  /* 0x30000000ff487230 */ /* 0x000fe40000004100 */
[----:B------:R-:W-:Y:S01]  /*6940*/  FMUL R0, R47, R4 ;  /* 0x000000042f007220 */ /* 0x000fe20000400000 */
[--C-:B------:R-:W-:Y:S01]  /*6950*/  HADD2.F32 R73, -RZ, R74.reuse.H0_H0 ;  /* 0x2000004aff497230 */ /* 0x100fe20000004100 */
[----:B------:R-:W-:Y:S01]  /*6960*/  F2FP.F16.E5M2.UNPACK_B R4, R87 ;  /* 0x00000057ff04723e */ /* 0x000fe200020004ff */
[----:B------:R-:W-:Y:S02]  /*6970*/  HADD2.F32 R74, -RZ, R74.H1_H1 ;  /* 0x3000004aff4a7230 */ /* 0x000fe40000004100 */
[----:B------:R-:W-:Y:S01]  /*6980*/  FFMA R0, R49, R2, R0 ;  /* 0x0000000231007223 */ /* 0x000fe20000000000 */
[----:B------:R-:W-:Y:S01]  /*6990*/  FMUL R2, R47, R5 ;  /* 0x000000052f027220 */ /* 0x000fe20000400000 */
[--C-:B------:R-:W-:Y:S01]  /*69a0*/  HADD2.F32 R75, -RZ, R3.reuse.H0_H0 ;  /* 0x20000003ff4b7230 */ /* 0x100fe20000004100 */
[----:B------:R-:W-:Y:S01]  /*69b0*/  F2FP.F16.E5M2.UNPACK_B R5, R87.H1 ;  /* 0x00000057ff05723e */ /* 0x000fe200030004ff */
[----:B------:R-:W-:Y:S02]  /*69c0*/  HADD2.F32 R76, -RZ, R3.H1_H1 ;  /* 0x30000003ff4c7230 */ /* 0x000fe40000004100 */
[----:B------:R-:W-:Y:S01]  /*69d0*/  FFMA R2, R49, R50, R2 ;  /* 0x0000003231027223 */ /* 0x000fe20000000002 */
[--C-:B------:R-:W-:Y:S02]  /*69e0*/  HADD2.F32 R50, -RZ, R4.reuse.H0_H0 ;  /* 0x20000004ff327230 */ /* 0x100fe40000004100 */
[C---:B------:R-:W-:Y:S01]  /*69f0*/  FMUL R3, R47.reuse, R6 ;  /* 0x000000062f037220 */ /* 0x040fe20000400000 */
[--C-:B------:R-:W-:Y:S02]  /*6a00*/  HADD2.F32 R77, -RZ, R5.reuse.H1_H1 ;  /* 0x30000005ff4d7230 */ /* 0x100fe40000004100 */
[C---:B------:R-:W-:Y:S01]  /*6a10*/  FMUL R6, R47.reuse, R11 ;  /* 0x0000000b2f067220 */ /* 0x040fe20000400000 */
[----:B------:R-:W-:Y:S01]  /*6a20*/  FMUL R11, R47, R16 ;  /* 0x000000102f0b7220 */ /* 0x000fe20000400000 */
[C---:B------:R-:W-:Y:S01]  /*6a30*/  FFMA R3, R49.reuse, R51, R3 ;  /* 0x0000003331037223 */ /* 0x040fe20000000003 */
[----:B------:R-:W-:Y:S01]  /*6a40*/  FFMA R7, R49, R52, R7 ;  /* 0x0000003431077223 */ /* 0x000fe20000000007 */
[----:B------:R-:W-:Y:S02]  /*6a50*/  HADD2.F32 R51, -RZ, R4.H1_H1 ;  /* 0x30000004ff337230 */ /* 0x000fe40000004100 */
[C---:B------:R-:W-:Y:S01]  /*6a60*/  FMUL R4, R47.reuse, R9 ;  /* 0x000000092f047220 */ /* 0x040fe20000400000 */
[----:B------:R-:W-:Y:S02]  /*6a70*/  HADD2.F32 R52, -RZ, R5.H0_H0 ;  /* 0x20000005ff347230 */ /* 0x000fe40000004100 */
[----:B------:R-:W-:Y:S01]  /*6a80*/  FMUL R16, R47, R21 ;  /* 0x000000152f107220 */ /* 0x000fe20000400000 */
[----:B------:R-:W-:Y:S01]  /*6a90*/  F2FP.SATFINITE.E5M2.F32.PACK_AB_MERGE_C R78, R7, R3, RZ ;  /* 0x00000003074e723e */ /* 0x000fe200048060ff */
[C---:B------:R-:W-:Y:S01]  /*6aa0*/  FMUL R3, R47.reuse, R8 ;  /* 0x000000082f037220 */ /* 0x040fe20000400000 */
[C---:B------:R-:W-:Y:S01]  /*6ab0*/  FMUL R7, R47.reuse, R12 ;  /* 0x0000000c2f077220 */ /* 0x040fe20000400000 */
[C---:B------:R-:W-:Y:S01]  /*6ac0*/  FMUL R8, R47.reuse, R13 ;  /* 0x0000000d2f087220 */ /* 0x040fe20000400000 */
[----:B------:R-:W-:Y:S01]  /*6ad0*/  FMUL R12, R47, R17 ;  /* 0x000000112f0c7220 */ /* 0x000fe20000400000 */
[C---:B------:R-:W-:Y:S01]  /*6ae0*/  FFMA R3, R49.reuse, R53, R3 ;  /* 0x0000003531037223 */ /* 0x040fe20000000003 */
[----:B------:R-:W-:Y:S01]  /*6af0*/  FFMA R4, R49, R54, R4 ;  /* 0x0000003631047223 */ /* 0x000fe20000000004 */
[C---:B------:R-:W-:Y:S01]  /*6b00*/  FMUL R5, R47.reuse, R10 ;  /* 0x0000000a2f057220 */ /* 0x040fe20000400000 */
[C---:B------:R-:W-:Y:S01]  /*6b10*/  FMUL R9, R47.reuse, R14 ;  /* 0x0000000e2f097220 */ /* 0x040fe20000400000 */
[C---:B------:R-:W-:Y:S01]  /*6b20*/  FMUL R10, R47.reuse, R15 ;  /* 0x0000000f2f0a7220 */ /* 0x040fe20000400000 */
[----:B------:R-:W-:Y:S01]  /*6b30*/  FMUL R15, R47, R20 ;  /* 0x000000142f0f7220 */ /* 0x000fe20000400000 */
[C---:B------:R-:W-:Y:S01]  /*6b40*/  FFMA R5, R49.reuse, R55, R5 ;  /* 0x0000003731057223 */ /* 0x040fe20000000005 */
[C---:B------:R-:W-:Y:S01]  /*6b50*/  FFMA R6, R49.reuse, R56, R6 ;  /* 0x0000003831067223 */ /* 0x040fe20000000006 */
[C---:B------:R-:W-:Y:S01]  /*6b60*/  FFMA R7, R49.reuse, R57, R7 ;  /* 0x0000003931077223 */ /* 0x040fe20000000007 */
[C---:B------:R-:W-:Y:S01]  /*6b70*/  FFMA R8, R49.reuse, R58, R8 ;  /* 0x0000003a31087223 */ /* 0x040fe20000000008 */
[--C-:B------:R-:W-:Y:S02]  /*6b80*/  HADD2.F32 R63, -RZ, R64.reuse.H0_H0 ;  /* 0x20000040ff3f7230 */ /* 0x100fe40000004100 */
[C---:B------:R-:W-:Y:S01]  /*6b90*/  FFMA R9, R49.reuse, R59, R9 ;  /* 0x0000003b31097223 */ /* 0x040fe20000000009 */
[----:B------:R-:W-:Y:S01]  /*6ba0*/  F2FP.SATFINITE.E5M2.F32.PACK_AB_MERGE_C R5, R6, R5, RZ ;  /* 0x000000050605723e */ /* 0x000fe200048060ff */
[C---:B------:R-:W-:Y:S01]  /*6bb0*/  FFMA R10, R49.reuse, R60, R10 ;  /* 0x0000003c310a7223 */ /* 0x040fe2000000000a */
[C---:B------:R-:W-:Y:S01]  /*6bc0*/  FFMA R11, R49.reuse, R61, R11 ;  /* 0x0000003d310b7223 */ /* 0x040fe2000000000b */
[----:B------:R-:W-:Y:S01]  /*6bd0*/  FFMA R12, R49, R62, R12 ;  /* 0x0000003e310c7223 */ /* 0x000fe2000000000c */
[C---:B------:R-:W-:Y:S01]  /*6be0*/  FMUL R20, R47.reuse, R25 ;  /* 0x000000192f147220 */ /* 0x040fe20000400000 */
[C---:B------:R-:W-:Y:S01]  /*6bf0*/  FMUL R25, R47.reuse, R30 ;  /* 0x0000001e2f197220 */ /* 0x040fe20000400000 */
[C---:B------:R-:W-:Y:S01]  /*6c00*/  FMUL R30, R47.reuse, R35 ;  /* 0x000000232f1e7220 */ /* 0x040fe20000400000 */
[----:B------:R-:W-:Y:S01]  /*6c10*/  F2FP.SATFINITE.E5M2.F32.PACK_AB_MERGE_C R9, R10, R9, RZ ;  /* 0x000000090a09723e */ /* 0x000fe200048060ff */
[----:B------:R-:W-:Y:S02]  /*6c20*/  HADD2.F32 R64, -RZ, R64.H1_H1 ;  /* 0x30000040ff407230 */ /* 0x000fe40000004100 */
[C---:B------:R-:W-:Y:S01]  /*6c30*/  FMUL R13, R47.reuse, R18 ;  /* 0x000000122f0d7220 */ /* 0x040fe20000400000 */
[C---:B------:R-:W-:Y:S01]  /*6c40*/  FMUL R14, R47.reuse, R19 ;  /* 0x000000132f0e7220 */ /* 0x040fe20000400000 */
[C---:B------:R-:W-:Y:S01]  /*6c50*/  FMUL R17, R47.reuse, R22 ;  /* 0x000000162f117220 */ /* 0x040fe20000400000 */
[----:B------:R-:W-:Y:S01]  /*6c60*/  FMUL R18, R47, R23 ;  /* 0x000000172f127220 */ /* 0x000fe20000400000 */
[C---:B------:R-:W-:Y:S01]  /*6c70*/  FFMA R13, R49.reuse, R63, R13 ;  /* 0x0000003f310d7223 */ /* 0x040fe2000000000d */
[C---:B------:R-:W-:Y:S01]  /*6c80*/  FFMA R14, R49.reuse, R64, R14 ;  /* 0x00000040310e7223 */ /* 0x040fe2000000000e */
[----:B------:R-:W-:Y:S01]  /*6c90*/  FFMA R15, R49, R65, R15 ;  /* 0x00000041310f7223 */ /* 0x000fe2000000000f */
[----:B------:R-:W-:Y:S01]  /*6ca0*/  FMUL R19, R47, R24 ;  /* 0x000000182f137220 */ /* 0x000fe20000400000 */
[C---:B------:R-:W-:Y:S01]  /*6cb0*/  FFMA R16, R49.reuse, R66, R16 ;  /* 0x0000004231107223 */ /* 0x040fe20000000010 */
[----:B------:R-:W-:Y:S01]  /*6cc0*/  FFMA R17, R49, R67, R17 ;  /* 0x0000004331117223 */ /* 0x000fe20000000011 */
[----:B------:R-:W-:Y:S01]  /*6cd0*/  F2FP.SATFINITE.E5M2.F32.PACK_AB_MERGE_C R13, R14, R13, RZ ;  /* 0x0000000d0e0d723e */ /* 0x000fe200048060ff */
[C---:B------:R-:W-:Y:S01]  /*6ce0*/  FMUL R21, R47.reuse, R26 ;  /* 0x0000001a2f157220 */ /* 0x040fe20000400000 */
[----:B------:R-:W-:Y:S01]  /*6cf0*/  FMUL R22, R47, R27 ;  /* 0x0000001b2f167220 */ /* 0x000fe20000400000 */
[C---:B------:R-:W-:Y:S01]  /*6d00*/  FFMA R18, R49.reuse, R68, R18 ;  /* 0x0000004431127223 */ /* 0x040fe20000000012 */
[----:B------:R-:W-:Y:S01]  /*6d10*/  FFMA R19, R49, R69, R19 ;  /* 0x0000004531137223 */ /* 0x000fe20000000013 */
[----:B------:R-:W-:Y:S01]  /*6d20*/  FMUL R23, R47, R28 ;  /* 0x0000001c2f177220 */ /* 0x000fe20000400000 */
[----:B------:R-:W-:Y:S01]  /*6d30*/  FFMA R20, R49, R70, R20 ;  /* 0x0000004631147223 */ /* 0x000fe20000000014 */
[----:B------:R-:W-:Y:S01]  /*6d40*/  FMUL R24, R47, R29 ;  /* 0x0000001d2f187220 */ /* 0x000fe20000400000 */
[C---:B------:R-:W-:Y:S01]  /*6d50*/  FFMA R21, R49.reuse, R71, R21 ;  /* 0x0000004731157223 */ /* 0x040fe20000000015 */
[----:B------:R-:W-:Y:S01]  /*6d60*/  FFMA R22, R49, R72, R22 ;  /* 0x0000004831167223 */ /* 0x000fe20000000016 */
[C---:B------:R-:W-:Y:S01]  /*6d70*/  FMUL R26, R47.reuse, R31 ;  /* 0x0000001f2f1a7220 */ /* 0x040fe20000400000 */
[----:B------:R-:W-:Y:S01]  /*6d80*/  FMUL R27, R47, R32 ;  /* 0x000000202f1b7220 */ /* 0x000fe20000400000 */
[----:B------:R-:W-:Y:S01]  /*6d90*/  FFMA R23, R49, R73, R23 ;  /* 0x0000004931177223 */ /* 0x000fe20000000017 */
[----:B------:R-:W-:Y:S01]  /*6da0*/  FMUL R28, R47, R33 ;  /* 0x000000212f1c7220 */ /* 0x000fe20000400000 */
[----:B------:R-:W-:Y:S01]  /*6db0*/  FFMA R24, R49, R74, R24 ;  /* 0x0000004a31187223 */ /* 0x000fe20000000018 */
[----:B------:R-:W-:Y:S01]  /*6dc0*/  FMUL R29, R47, R34 ;  /* 0x000000222f1d7220 */ /* 0x000fe20000400000 */
[C---:B------:R-:W-:Y:S01]  /*6dd0*/  FFMA R25, R49.reuse, R75, R25 ;  /* 0x0000004b31197223 */ /* 0x040fe20000000019 */
[C---:B------:R-:W-:Y:S01]  /*6de0*/  FFMA R26, R49.reuse, R76, R26 ;  /* 0x0000004c311a7223 */ /* 0x040fe2000000001a */
[C---:B------:R-:W-:Y:S01]  /*6df0*/  FFMA R27, R49.reuse, R50, R27 ;  /* 0x00000032311b7223 */ /* 0x040fe2000000001b */
[C---:B------:R-:W-:Y:S01]  /*6e00*/  FFMA R28, R49.reuse, R51, R28 ;  /* 0x00000033311c7223 */ /* 0x040fe2000000001c */
[----:B------:R-:W-:Y:S01]  /*6e10*/  F2FP.SATFINITE.E5M2.F32.PACK_AB_MERGE_C R17, R18, R17, RZ ;  /* 0x000000111211723e */ /* 0x000fe200048060ff */
[C---:B------:R-:W-:Y:S01]  /*6e20*/  FFMA R29, R49.reuse, R52, R29 ;  /* 0x00000034311d7223 */ /* 0x040fe2000000001d */
[----:B------:R-:W-:Y:S01]  /*6e30*/  F2FP.SATFINITE.E5M2.F32.PACK_AB_MERGE_C R21, R22, R21, RZ ;  /* 0x000000151615723e */ /* 0x000fe200048060ff */
[----:B------:R-:W-:Y:S01]  /*6e40*/  FFMA R30, R49, R77, R30 ;  /* 0x0000004d311e7223 */ /* 0x000fe2000000001e */
[----:B------:R-:W-:Y:S02]  /*6e50*/  F2FP.SATFINITE.E5M2.F32.PACK_AB_MERGE_C R32, R2, R0, R78 ;  /* 0x000000000220723e */ /* 0x000fe4000480604e */
[----:B------:R-:W-:Y:S02]  /*6e60*/  F2FP.SATFINITE.E5M2.F32.PACK_AB_MERGE_C R33, R4, R3, R5 ;  /* 0x000000030421723e */ /* 0x000fe40004806005 */
[----:B------:R-:W-:Y:S02]  /*6e70*/  F2FP.SATFINITE.E5M2.F32.PACK_AB_MERGE_C R34, R8, R7, R9 ;  /* 0x000000070822723e */ /* 0x000fe40004806009 */
[----:B------:R-:W-:Y:S02]  /*6e80*/  F2FP.SATFINITE.E5M2.F32.PACK_AB_MERGE_C R35, R12, R11, R13 ;  /* 0x0000000b0c23723e */ /* 0x000fe4000480600d */
[----:B------:R-:W-:Y:S02]  /*6e90*/  F2FP.SATFINITE.E5M2.F32.PACK_AB_MERGE_C R16, R16, R15, R17 ;  /* 0x0000000f1010723e */ /* 0x000fe40004806011 */
[----:B------:R-:W-:Y:S01]  /*6ea0*/  F2FP.SATFINITE.E5M2.F32.PACK_AB_MERGE_C R17, R20, R19, R21 ;  /* 0x000000131411723e */ /* 0x000fe20004806015 */
[----:B------:R1:W-:Y:S01]  /*6eb0*/  STS.128 [R100+UR49+0x4400], R32 ;  /* 0x0044002064007988 */ /* 0x0003e20008000c31 */
[----:B------:R-:W-:Y:S02]  /*6ec0*/  F2FP.SATFINITE.E5M2.F32.PACK_AB_MERGE_C R18, R26, R25, RZ ;  /* 0x000000191a12723e */ /* 0x000fe400048060ff */
[----:B------:R-:W-:Y:S02]  /*6ed0*/  F2FP.SATFINITE.E5M2.F32.PACK_AB_MERGE_C R19, R30, R29, RZ ;  /* 0x0000001d1e13723e */ /* 0x000fe400048060ff */
[----:B------:R-:W-:Y:S02]  /*6ee0*/  F2FP.SATFINITE.E5M2.F32.PACK_AB_MERGE_C R18, R24, R23, R18 ;  /* 0x000000171812723e */ /* 0x000fe40004806012 */
[----:B------:R-:W-:Y:S02]  /*6ef0*/  F2FP.SATFINITE.E5M2.F32.PACK_AB_MERGE_C R19, R28, R27, R19 ;  /* 0x0000001b1c13723e */ /* 0x000fe40004806013 */
[----:B------:R-:W-:Y:S02]  /*6f00*/  LEA R0, R105, UR49, 0x3 ;  /* 0x0000003169007c11 */ /* 0x000fe4000f8e18ff */
[----:B------:R-:W-:Y:S01]  /*6f10*/  @P6 SHF.L.U32 R2, R104, 0x1f, RZ ;  /* 0x0000001f68026819 */ /* 0x000fe200000006ff */
[----:B------:R1:W-:Y:S01]  /*6f20*/  STS.128 [R114+0x4410], R16 ;  /* 0x0044101072007388 */ /* 0x0003e20000000c00 */
[----:B------:R-:W-:Y:S01]  /*6f30*/  @!PT LDS RZ, [RZ] ;  /* 0x00000000fffff984 */ /* 0x000fe20000000800 */
[----:B------:R-:W-:Y:S01]  /*6f40*/  @!PT LDS RZ, [RZ] ;  /* 0x00000000fffff984 */ /* 0x000fe20000000800 */
[----:B------:R-:W-:Y:S01]  /*6f50*/  @!PT LDS RZ, [RZ] ;  /* 0x00000000fffff984 */ /* 0x000fe20000000800 */
[----:B------:R-:W-:Y:S01]  /*6f60*/  @!PT LDS RZ, [RZ] ;  /* 0x00000000fffff984 */ /* 0x000fe20000000800 */
[----:B------:R2:W-:Y:S07]  /*6f70*/  MEMBAR.ALL.CTA ;  /* 0x0000000000007992 */ /* 0x0005ee0000008000 */
[----:B--2---:R-:W2:Y:S02]  /*6f80*/  FENCE.VIEW.ASYNC.S ;  /* 0x00000000000073c6 */ /* 0x004ea40000000000 */
[----:B--2---:R-:W-:Y:S06]  /*6f90*/  BAR.SYNC.DEFER_BLOCKING 0x1, 0x80 ;  /* 0x0042000000007b1d */ /* 0x004fec0000010000 */
[----:B------:R-:W-:Y:S05]  /*6fa0*/  @P0 BRA `(.L_x_116) ;  /* 0x0000000000280947 */ /* 0x000fea0003800000 */
[----:B------:R-:W-:Y:S02]  /*6fb0*/  UIADD3 UR4, UPT, UPT, UR49, 0x4400, URZ ;  /* 0x0000440031047890 */ /* 0x000fe4000fffe0ff */
[----:B------:R-:W-:Y:S01]  /*6fc0*/  UIADD3 UR6, UP0, UPT, UR52, 0x680, URZ ;  /* 0x0000068034067890 */ /* 0x000fe2000ff1e0ff */
[----:B------:R-:W-:Y:S03]  /*6fd0*/  UMOV UR43, UR36 ;  /* 0x00000024002b7c82 */ /* 0x000fe60008000000 */
[----:B------:R-:W-:Y:S01]  /*6fe0*/  MOV R109, UR4 ;  /* 0x00000004006d7c02 */ /* 0x000fe20008000f00 */
[----:B------:R-:W-:Y:S03]  /*6ff0*/  UIADD3.X UR7, UPT, UPT, URZ, UR53, URZ, UP0, !UPT ;  /* 0x00000035ff077290 */ /* 0x000fe600087fe4ff */
[----:B------:R-:W-:Y:S11]  /*7000*/  R2UR UR40, R109 ;  /* 0x000000006d2872ca */ /* 0x000ff600000e0000 */
[----:B------:R-:W-:Y:S02]  /*7010*/  @!UPT UIADD3 URZ, UPT, UPT, URZ, URZ, URZ ;  /* 0x000000fffffff290 */ /* 0x000fe4000fffe0ff */
[----:B------:R2:W-:Y:S01]  /*7020*/  UTMASTG.3D [UR40], [UR6] ;  /* 0x00000028060073b5 */ /* 0x0005e20008010000 */
[----:B------:R0:W-:Y:S01]  /*7030*/  UTMACMDFLUSH ;  /* 0x00000000000079b7 */ /* 0x0001e20000000000 */
[----:B--2---:R-:W-:Y:S04]  /*7040*/  DEPBAR.LE SB0, 0x1 ;  /* 0x000080400000791a */ /* 0x004fe80000000000 */
.L_x_116:
[----:B------:R-:W-:Y:S05]  /*7050*/  BSYNC.RECONVERGENT B0 ;  /* 0x0000000000007941 */ /* 0x000fea0003800200 */
.L_x_115:
[----:B------:R-:W-:Y:S06]  /*7060*/  BAR.SYNC.DEFER_BLOCKING 0x1, 0x80 ;  /* 0x0042000000007b1d */ /* 0x000fec0000010000 */
[----:B------:R-:W2:Y:S01]  /*7070*/  @P6 SYNCS.PHASECHK.TRANS64.TRYWAIT P0, [R0+URZ+0x140], R2 ;  /* 0x00014002000065a7 */ /* 0x000ea200080011ff */
[----:B------:R-:W-:Y:S01]  /*7080*/  BSSY B1, `(.L_x_117) ;  /* 0x0000021000017945 */ /* 0x000fe20003800000 */
[----:B--2---:R-:W-:Y:S03]  /*7090*/  @P6 SEL R115, RZ, 0x1, !P0 ;  /* 0x00000001ff736807 */ /* 0x004fe60004000000 */
[----:B------:R-:W-:Y:S05]  /*70a0*/  @!P6 BRA `(.L_x_118) ;  /* 0x000000000078e947 */ /* 0x000fea0003800000 */
[----:B------:R-:W-:Y:S01]  /*70b0*/  ISETP.NE.AND P1, PT, R116, RZ, PT ;  /* 0x000000ff7400720c */ /* 0x000fe20003f25270 */
[----:B------:R-:W-:Y:S01]  /*70c0*/  BSSY B0, `(.L_x_119) ;  /* 0x0000009000007945 */ /* 0x000fe20003800000 */
[----:B------:R-:W-:Y:S11]  /*70d0*/  ISETP.NE.AND P0, PT, R115, RZ, PT ;  /* 0x000000ff7300720c */ /* 0x000ff60003f05270 */
[----:B------:R-:W-:Y:S05]  /*70e0*/  @P1 IMAD R2, R105, 0x1000, R100 ;  /* 0x0000100069021824 */ /* 0x000fea00078e0264 */
[----:B------:R-:W-:Y:S05]  /*70f0*/  @P1 IADD3 R4, PT, PT, R2, UR49, RZ ;  /* 0x0000003102041c10 */ /* 0x000fea000fffe0ff */
[----:B------:R-:W-:Y:S01]  /*7100*/  @P1 IMAD.IADD R4, R4, 0x1, R117 ;  /* 0x0000000104041824 */ /* 0x000fe200078e0275 */
[----:B------:R-:W-:Y:S06]  /*7110*/  @P0 BRA `(.L_x_120) ;  /* 0x00000000000c0947 */ /* 0x000fec0003800000 */
[----:B------:R-:W-:Y:S04]  /*7120*/  SHF.L.U32 R3, R104, 0x1f, RZ ;  /* 0x0000001f68037819 */ /* 0x000fe800000006ff */
[----:B------:R-:W2:Y:S02]  /*7130*/  SYNCS.PHASECHK.TRANS64.TRYWAIT P0, [R0+URZ+0x140], R3 ;  /* 0x00014003000075a7 */ /* 0x000ea400080011ff */
[----:B--2---:R-:W-:Y:S05]  /*7140*/  @!P0 BRA `(.L_x_121) ;  /* 0x00000038004c8947 */ /* 0x004fea0003800000 */
.L_x_120:
[----:B------:R-:W-:Y:S05]  /*7150*/  BSYNC B0 ;  /* 0x0000000000007941 */ /* 0x000fea0003800000 */
.L_x_119:
[----:B------:R-:W-:Y:S01]  /*7160*/  ISETP.NE.AND P0, PT, R116, RZ, PT ;  /* 0x000000ff7400720c */ /* 0x000fe20003f05270 */
[----:B------:R-:W-:Y:S11]  /*7170*/  VIADD R105, R105, 0x1 ;  /* 0x0000000169697836 */ /* 0x000ff60000000000 */
[----:B------:R-:W-:Y:S01]  /*7180*/  @!UPT UIADD3 URZ, UPT, UPT, URZ, URZ, URZ ;  /* 0x000000fffffff290 */ /* 0x000fe2000fffe0ff */
[----:B------:R3:W4:Y:S04]  /*7190*/  @P0 LDS.128 R80, [R2+UR49+0x400] ;  /* 0x0004003102500984 */ /* 0x0007280008000c00 */
[----:B------:R1:W1:Y:S01]  /*71a0*/  @P0 LDS.128 R84, [R4+0x410] ;  /* 0x0004100004540984 */ /* 0x0002620000000c00 */
        /* <DEDUP_REMOVED lines=8> */
[----:B---3--:R-:W-:Y:S02]  /*7230*/  VIADD R2, R0, 0x160 ;  /* 0x0000016000027836 */ /* 0x008fe40000000000 */
[----:B--2---:R-:W-:Y:S05]  /*7240*/  IMAD.U32 R0, RZ, RZ, UR37 ;  /* 0x00000025ff007e24 */ /* 0x004fea000f8e00ff */
[----:B------:R-:W-:Y:S04]  /*7250*/  PRMT R0, R0, 0x654, R2 ;  /* 0x0000065400007816 */ /* 0x000fe80000000002 */
[----:B-----5:R2:W-:Y:S02]  /*7260*/  SYNCS.ARRIVE.TRANS64.RED.A1T0 RZ, [R0+URZ], RZ ;  /* 0x000000ff00ff79a7 */ /* 0x0205e400081004ff */
[----:B--2---:R-:W-:Y:S04]  /*7270*/  SEL R0, RZ, 0x1, P0 ;  /* 0x00000001ff007807 */ /* 0x004fe80000000000 */
[----:B-1--4-:R-:W-:Y:S02]  /*7280*/  LOP3.LUT R104, R104, R0, RZ, 0x3c, !PT ;  /* 0x0000000068687212 */ /* 0x012fe400078e3cff */
.L_x_118:
[----:B------:R-:W-:Y:S05]  /*7290*/  BSYNC B1 ;  /* 0x0000000000017941 */ /* 0x000fea0003800000 */
.L_x_117:
[----:B------:R-:W-:Y:S05]  /*72a0*/  VIADD R0, R48, 0x40 ;  /* 0x0000004030007836 */ /* 0x000fea0000000000 */
[----:B------:R-:W-:Y:S04]  /*72b0*/  SHF.R.U32.HI R0, RZ, 0x15, R0 ;  /* 0x00000015ff007819 */ /* 0x000fe80000011600 */
[----:B------:R-:W-:Y:S11]  /*72c0*/  LOP3.LUT P0, RZ, R0, 0x3, R101, 0x48, !PT ;  /* 0x0000000300ff7812 */ /* 0x000ff60007804865 */
[----:B------:R-:W-:Y:S02]  /*72d0*/  @!UPT UIADD3 URZ, UPT, UPT, URZ, URZ, URZ ;  /* 0x000000fffffff290 */ /* 0x000fe4000fffe0ff */
[----:B------:R-:W-:Y:S05]  /*72e0*/  @!P0 BRA `(.L_x_122) ;  /* 0x0000000000408947 */ /* 0x000fea0003800000 */
[----:B------:R-:W2:Y:S01]  /*72f0*/  LDCU.64 UR8, c[0x4][0x78] ;  /* 0x01000f00ff0877ac */ /* 0x000ea20008000a00 */
[----:B------:R-:W-:Y:S01]  /*7300*/  MOV R3, 0x0 ;  /* 0x0000000000037802 */ /* 0x000fe20000000f00 */
[----:B------:R-:W-:Y:S02]  /*7310*/  HFMA2 R12, -RZ, RZ, 0, 5.9604644775390625e-08 ;  /* 0x00000001ff0c7431 */ /* 0x000fe400000001ff */
[----:B------:R-:W-:Y:S02]  /*7320*/  IMAD.MOV.U32 R8, RZ, RZ, 0x192 ;  /* 0x00000192ff087424 */ /* 0x000fe400078e00ff */
[----:B------:R-:W-:Y:S01]  /*7330*/  IMAD.MOV.U32 R13, RZ, RZ, RZ ;  /* 0x000000ffff0d7224 */ /* 0x000fe200078e00ff */
[----:B------:R-:W3:Y:S01]  /*7340*/  LDCU.64 UR6, c[0x4][0x80] ;  /* 0x01001000ff0677ac */ /* 0x000ee20008000a00 */
[----:B------:R-:W4:Y:S01]  /*7350*/  LDC.64 R2, c[0x4][R3] ;  /* 0x0100000003027b82 */ /* 0x000f220000000a00 */
[----:B------:R-:W5:Y:S01]  /*7360*/  LDCU.64 UR4, c[0x4][0x18] ;  /* 0x01000300ff0477ac */ /* 0x000f620008000a00 */
[----:B--2---:R-:W-:Y:S01]  /*7370*/  MOV R5, UR9 ;  /* 0x0000000900057c02 */ /* 0x004fe20008000f00 */
[----:B------:R-:W-:Y:S01]  /*7380*/  IMAD.U32 R4, RZ, RZ, UR8 ;  /* 0x00000008ff047e24 */ /* 0x000fe2000f8e00ff */
[----:B---3--:R-:W-:Y:S01]  /*7390*/  MOV R7, UR7 ;  /* 0x0000000700077c02 */ /* 0x008fe20008000f00 */
[----:B------:R-:W-:Y:S01]  /*73a0*/  IMAD.U32 R6, RZ, RZ, UR6 ;  /* 0x00000006ff067e24 */ /* 0x000fe2000f8e00ff */
[----:B-----5:R-:W-:Y:S01]  /*73b0*/  MOV R11, UR5 ;  /* 0x00000005000b7c02 */ /* 0x020fe20008000f00 */
[----:B------:R-:W-:Y:S02]  /*73c0*/  IMAD.U32 R10, RZ, RZ, UR4 ;  /* 0x00000004ff0a7e24 */ /* 0x000fe4000f8e00ff */
[----:B------:R-:W-:Y:S07]  /*73d0*/  LEPC R20, `(.L_x_122) ;  /* 0x000000001014794e */ /* 0x000fee0000000000 */
[----:B-1--4-:R-:W-:Y:S05]  /*73e0*/  CALL.ABS.NOINC R2 ;  /* 0x0000000002007343 */ /* 0x012fea0003c00000 */
.L_x_122:
[-C--:B------:R-:W-:Y:S01]  /*73f0*/  F2FP.F16.E5M2.UNPACK_B R0, R81.reuse ;  /* 0x00000051ff00723e */ /* 0x080fe200020004ff */
[----:B------:R-:W-:Y:S05]  /*7400*/  WARPSYNC.ALL ;  /* 0x0000000000007948 */ /* 0x000fea0003800000 */
[----:B------:R-:W-:Y:S01]  /*7410*/  R2UR UR4, R48 ;  /* 0x00000000300472ca */ /* 0x000fe200000e0000 */
[--C-:B------:R-:W-:Y:S01]  /*7420*/  HADD2.F32 R54, -RZ, R0.reuse.H0_H0 ;  /* 0x20000000ff367230 */ /* 0x100fe20000004100 */
[-C--:B------:R-:W-:Y:S01]  /*7430*/  F2FP.F16.E5M2.UNPACK_B R2, R80.reuse.H1 ;  /* 0x00000050ff02723e */ /* 0x080fe200030004ff */
[----:B------:R-:W-:Y:S01]  /*7440*/  HADD2.F32 R55, -RZ, R0.H1_H1 ;  /* 0x30000000ff377230 */ /* 0x000fe20000004100 */
[----:B------:R-:W-:Y:S01]  /*7450*/  F2FP.F16.E5M2.UNPACK_B R0, R81.H1 ;  /* 0x00000051ff00723e */ /* 0x000fe200030004ff */
[----:B------:R-:W-:Y:S01]  /*7460*/  BSSY.RECONVERGENT B0, `(.L_x_123) ;  /* 0x0000095000007945 */ /* 0x000fe20003800200 */
[----:B------:R-:W-:Y:S01]  /*7470*/  F2FP.F16.E5M2.UNPACK_B R3, R80 ;  /* 0x00000050ff03723e */ /* 0x000fe200020004ff */
[----:B------:R-:W-:Y:S01]  /*7480*/  HADD2.F32 R52, -RZ, R2.H0_H0 ;  /* 0x20000002ff347230 */ /* 0x000fe20000004100 */
[----:B------:R-:W-:Y:S01]  /*7490*/  ISETP.NE.AND P0, PT, R110, RZ, PT ;  /* 0x000000ff6e00720c */ /* 0x000fe20003f05270 */
[--C-:B------:R-:W-:Y:S01]  /*74a0*/  HADD2.F32 R56, -RZ, R0.reuse.H0_H0 ;  /* 0x20000000ff387230 */ /* 0x100fe20000004100 */
[----:B------:R-:W-:Y:S01]  /*74b0*/  ISETP.NE.AND P6, PT, R118, RZ, PT ;  /* 0x000000ff7600720c */ /* 0x000fe20003fc5270 */
[----:B------:R-:W-:Y:S01]  /*74c0*/  HADD2.F32 R57, -RZ, R0.H1_H1 ;  /* 0x30000000ff397230 */ /* 0x000fe20000004100 */
[-C--:B------:R-:W-:Y:S01]  /*74d0*/  F2FP.F16.E5M2.UNPACK_B R0, R83.reuse ;  /* 0x00000053ff00723e */ /* 0x080fe200020004ff */
[----:B-1----:R-:W-:Y:S01]  /*74e0*/  LDTM.16dp32bit_t0_t15.x32 R4, tmem[UR4+0x40] ;  /* 0x00004004000479ee */ /* 0x002fe20008a80000 */
[----:B------:R-:W1:Y:S01]  /*74f0*/  LDTM.16dp32bit_t16_t31.x32 R4, tmem[UR4+0x60] ;  /* 0x00006004000479ee */ /* 0x000e620008aa0000 */
[----:B------:R-:W-:Y:S01]  /*7500*/  HADD2.F32 R53, -RZ, R2.H1_H1 ;  /* 0x30000002ff357230 */ /* 0x000fe20000004100 */
[----:B------:R-:W-:Y:S01]  /*7510*/  F2FP.F16.E5M2.UNPACK_B R2, R82.H1 ;  /* 0x00000052ff02723e */ /* 0x000fe200030004ff */
[--C-:B------:R-:W-:Y:S02]  /*7520*/  HADD2.F32 R50, -RZ, R3.reuse.H0_H0 ;  /* 0x20000003ff327230 */ /* 0x100fe40000004100 */
[--C-:B------:R-:W-:Y:S02]  /*7530*/  HADD2.F32 R62, -RZ, R0.reuse.H0_H0 ;  /* 0x20000000ff3e7230 */ /* 0x100fe40000004100 */
[----:B------:R-:W-:Y:S01]  /*7540*/  HADD2.F32 R63, -RZ, R0.H1_H1 ;  /* 0x30000000ff3f7230 */ /* 0x000fe20000004100 */
[----:B------:R-:W-:Y:S01]  /*7550*/  F2FP.F16.E5M2.UNPACK_B R0, R84.H1 ;  /* 0x00000054ff00723e */ /* 0x000fe200030004ff */
[--C-:B------:R-:W-:Y:S02]  /*7560*/  HADD2.F32 R60, -RZ, R2.reuse.H0_H0 ;  /* 0x20000002ff3c7230 */ /* 0x100fe40000004100 */
[----:B------:R-:W-:Y:S01]  /*7570*/  HADD2.F32 R61, -RZ, R2.H1_H1 ;  /* 0x30000002ff3d7230 */ /* 0x000fe20000004100 */
[----:B------:R-:W-:Y:S01]  /*7580*/  F2FP.F16.E5M2.UNPACK_B R2, R83.H1 ;  /* 0x00000053ff02723e */ /* 0x000fe200030004ff */
[----:B------:R-:W-:Y:S01]  /*7590*/  HADD2.F32 R51, -RZ, R3.H1_H1 ;  /* 0x30000003ff337230 */ /* 0x000fe20000004100 */
[----:B------:R-:W-:Y:S01]  /*75a0*/  F2FP.F16.E5M2.UNPACK_B R3, R82 ;  /* 0x00000052ff03723e */ /* 0x000fe200020004ff */
[--C-:B------:R-:W-:Y:S02]  /*75b0*/  HADD2.F32 R68, -RZ, R0.reuse.H0_H0 ;  /* 0x20000000ff447230 */ /* 0x100fe40000004100 */
[----:B------:R-:W-:Y:S01]  /*75c0*/  HADD2.F32 R69, -RZ, R0.H1_H1 ;  /* 0x30000000ff457230 */ /* 0x000fe20000004100 */
[-C--:B------:R-:W-:Y:S01]  /*75d0*/  F2FP.F16.E5M2.UNPACK_B R0, R85.reuse.H1 ;  /* 0x00000055ff00723e */ /* 0x080fe200030004ff */
[--C-:B------:R-:W-:Y:S02]  /*75e0*/  HADD2.F32 R64, -RZ, R2.reuse.H0_H0 ;  /* 0x20000002ff407230 */ /* 0x100fe40000004100 */
[----:B------:R-:W-:Y:S01]  /*75f0*/  HADD2.F32 R65, -RZ, R2.H1_H1 ;  /* 0x30000002ff417230 */ /* 0x000fe20000004100 */
[----:B------:R-:W-:Y:S01]  /*7600*/  F2FP.F16.E5M2.UNPACK_B R2, R85 ;  /* 0x00000055ff02723e */ /* 0x000fe200020004ff */
[--C-:B------:R-:W-:Y:S02]  /*7610*/  HADD2.F32 R58, -RZ, R3.reuse.H0_H0 ;  /* 0x20000003ff3a7230 */ /* 0x100fe40000004100 */
[C---:B-1----:R-:W-:Y:S01]  /*7620*/  FMUL R7, R47.reuse, R7 ;  /* 0x000000072f077220 */ /* 0x042fe20000400000 */
[----:B------:R-:W-:Y:S01]  /*7630*/  HADD2.F32 R59, -RZ, R3.H1_H1 ;  /* 0x30000003ff3b7230 */ /* 0x000fe20000004100 */
[----:B------:R-:W-:Y:S01]  /*7640*/  F2FP.F16.E5M2.UNPACK_B R3, R84 ;  /* 0x00000054ff03723e */ /* 0x000fe200020004ff */
[--C-:B------:R-:W-:Y:S02]  /*7650*/  HADD2.F32 R72, -RZ, R0.reuse.H0_H0 ;  /* 0x20000000ff487230 */ /* 0x100fe40000004100 */
[C---:B------:R-:W-:Y:S01]  /*7660*/  FMUL R11, R47.reuse, R11 ;  /* 0x0000000b2f0b7220 */ /* 0x040fe20000400000 */
[----:B------:R-:W-:Y:S01]  /*7670*/  HADD2.F32 R73, -RZ, R0.H1_H1 ;  /* 0x30000000ff497230 */ /* 0x000fe20000004100 */
[----:B------:R-:W-:Y:S01]  /*7680*/  F2FP.F16.E5M2.UNPACK_B R0, R87 ;  /* 0x00000057ff00723e */ /* 0x000fe200020004ff */
[--C-:B------:R-:W-:Y:S02]  /*7690*/  HADD2.F32 R70, -RZ, R2.reuse.H0_H0 ;  /* 0x20000002ff467230 */ /* 0x100fe40000004100 */
[C---:B------:R-:W-:Y:S01]  /*76a0*/  FMUL R15, R47.reuse, R15 ;  /* 0x0000000f2f0f7220 */ /* 0x040fe20000400000 */
[----:B------:R-:W-:Y:S01]  /*76b0*/  HADD2.F32 R71, -RZ, R2.H1_H1 ;  /* 0x30000002ff477230 */ /* 0x000fe20000004100 */
[-C--:B------:R-:W-:Y:S01]  /*76c0*/  F2FP.F16.E5M2.UNPACK_B R2, R86.reuse.H1 ;  /* 0x00000056ff02723e */ /* 0x080fe200030004ff */
[--C-:B------:R-:W-:Y:S02]  /*76d0*/  HADD2.F32 R66, -RZ, R3.reuse.H0_H0 ;  /* 0x20000003ff427230 */ /* 0x100fe40000004100 */
[----:B------:R-:W-:Y:S01]  /*76e0*/  HADD2.F32 R67, -RZ, R3.H1_H1 ;  /* 0x30000003ff437230 */ /* 0x000fe20000004100 */
[----:B------:R-:W-:Y:S01]  /*76f0*/  F2FP.F16.E5M2.UNPACK_B R3, R86 ;  /* 0x00000056ff03723e */ /* 0x000fe200020004ff */
[--C-:B------:R-:W-:Y:S02]  /*7700*/  HADD2.F32 R78, -RZ, R0.reuse.H0_H0 ;  /* 0x20000000ff4e7230 */ /* 0x100fe40000004100 */
[----:B------:R-:W-:Y:S02]  /*7710*/  HADD2.F32 R79, -RZ, R0.H1_H1 ;  /* 0x30000000ff4f7230 */ /* 0x000fe40000004100 */
[C---:B------:R-:W-:Y:S01]  /*7720*/  FMUL R0, R47.reuse, R4 ;  /* 0x000000042f007220 */ /* 0x040fe20000400000 */
[--C-:B------:R-:W-:Y:S02]  /*7730*/  HADD2.F32 R76, -RZ, R2.reuse.H0_H0 ;  /* 0x20000002ff4c7230 */ /* 0x100fe40000004100 */
[----:B------:R-:W-:Y:S01]  /*7740*/  FMUL R4, R47, R8 ;  /* 0x000000082f047220 */ /* 0x000fe20000400000 */
[----:B------:R-:W-:Y:S02]  /*7750*/  HADD2.F32 R77, -RZ, R2.H1_H1 ;  /* 0x30000002ff4d7230 */ /* 0x000fe40000004100 */
[----:B------:R-:W-:Y:S01]  /*7760*/  FFMA R0, R49, R50, R0 ;  /* 0x0000003231007223 */ /* 0x000fe20000000000 */
[--C-:B------:R-:W-:Y:S02]  /*7770*/  HADD2.F32 R74, -RZ, R3.reuse.H0_H0 ;  /* 0x20000003ff4a7230 */ /* 0x100fe40000004100 */
[C---:B------:R-:W-:Y:S01]  /*7780*/  FMUL R2, R47.reuse, R5 ;  /* 0x000000052f027220 */ /* 0x040fe20000400000 */
[----:B------:R-:W-:Y:S02]  /*7790*/  HADD2.F32 R75, -RZ, R3.H1_H1 ;  /* 0x30000003ff4b7230 */ /* 0x000fe40000004100 */
[C---:B------:R-:W-:Y:S01]  /*77a0*/  FMUL R5, R47.reuse, R9 ;  /* 0x000000092f057220 */ /* 0x040fe20000400000 */
[----:B------:R-:W-:Y:S01]  /*77b0*/  FMUL R8, R47, R12 ;  /* 0x0000000c2f087220 */ /* 0x000fe20000400000 */
[----:B------:R-:W-:Y:S01]  /*77c0*/  FFMA R2, R49, R51, R2 ;  /* 0x0000003331027223 */ /* 0x000fe20000000002 */
[C---:B------:R-:W-:Y:S01]  /*77d0*/  FMUL R9, R47.reuse, R13 ;  /* 0x0000000d2f097220 */ /* 0x040fe20000400000 */
[C---:B------:R-:W-:Y:S01]  /*77e0*/  FMUL R12, R47.reuse, R21 ;  /* 0x000000152f0c7220 */ /* 0x040fe20000400000 */
[C---:B------:R-:W-:Y:S01]  /*77f0*/  FMUL R21, R47.reuse, R30 ;  /* 0x0000001e2f157220 */ /* 0x040fe20000400000 */
[C---:B------:R-:W-:Y:S01]  /*7800*/  FMUL R13, R47.reuse, R22 ;  /* 0x000000162f0d7220 */ /* 0x040fe20000400000 */
[C---:B------:R-:W-:Y:S01]  /*7810*/  FMUL R22, R47.reuse, R31 ;  /* 0x0000001f2f167220 */ /* 0x040fe20000400000 */
        /* <DEDUP_REMOVED lines=8> */
[C---:B------:R-:W-:Y:S01]  /*78a0*/  FFMA R6, R49.reuse, R56, R6 ;  /* 0x0000003831067223 */ /* 0x040fe20000000006 */
[C---:B------:R-:W-:Y:S01]  /*78b0*/  FFMA R11, R49.reuse, R57, R11 ;  /* 0x00000039310b7223 */ /* 0x040fe2000000000b */
[C---:B------:R-:W-:Y:S01]  /*78c0*/  FFMA R8, R49.reuse, R58, R8 ;  /* 0x0000003a31087223 */ /* 0x040fe20000000008 */
[----:B------:R-:W-:Y:S01]  /*78d0*/  FFMA R9, R49, R59, R9 ;  /* 0x0000003b31097223 */ /* 0x000fe20000000009 */
[----:B------:R-:W-:Y:S01]  /*78e0*/  F2FP.SATFINITE.E5M2.F32.PACK_AB_MERGE_C R52, R7, R3, RZ ;  /* 0x000000030734723e */ /* 0x000fe200048060ff */
[----:B------:R-:W-:Y:S01]  /*78f0*/  FFMA R10, R49, R60, R10 ;  /* 0x0000003c310a7223 */ /* 0x000fe2000000000a */
[----:B------:R-:W-:Y:S01]  /*7900*/  F2FP.SATFINITE.E5M2.F32.PACK_AB_MERGE_C R53, R11, R6, RZ ;  /* 0x000000060b35723e */ /* 0x000fe200048060ff */
[----:B------:R-:W-:Y:S01]  /*7910*/  FFMA R15, R49, R61, R15 ;  /* 0x0000003d310f7223 */ /* 0x000fe2000000000f */
[C---:B------:R-:W-:Y:S01]  /*7920*/  FMUL R3, R47.reuse, R16 ;  /* 0x000000102f037220 */ /* 0x040fe20000400000 */
[C---:B------:R-:W-:Y:S01]  /*7930*/  FMUL R6, R47.reuse, R17 ;  /* 0x000000112f067220 */ /* 0x040fe20000400000 */
[----:B------:R-:W-:Y:S01]  /*7940*/  F2FP.F16.E5M2.UNPACK_B R51, R87.H1 ;  /* 0x00000057ff33723e */ /* 0x000fe200030004ff */
[----:B------:R-:W-:Y:S01]  /*7950*/  FMUL R11, R47, R20 ;  /* 0x000000142f0b7220 */ /* 0x000fe20000400000 */
[----:B------:R-:W-:Y:S01]  /*7960*/  F2FP.SATFINITE.E5M2.F32.PACK_AB_MERGE_C R54, R15, R10, RZ ;  /* 0x0000000a0f36723e */ /* 0x000fe200048060ff */
[C---:B------:R-:W-:Y:S01]  /*7970*/  FFMA R3, R49.reuse, R62, R3 ;  /* 0x0000003e31037223 */ /* 0x040fe20000000003 */
[----:B------:R-:W-:Y:S01]  /*7980*/  FFMA R6, R49, R63, R6 ;  /* 0x0000003f31067223 */ /* 0x000fe20000000006 */
[----:B------:R-:W-:Y:S01]  /*7990*/  FMUL R20, R47, R29 ;  /* 0x0000001d2f147220 */ /* 0x000fe20000400000 */
[----:B------:R-:W-:Y:S01]  /*79a0*/  F2FP.SATFINITE.E5M2.F32.PACK_AB_MERGE_C R29, R5, R4, R53 ;  /* 0x00000004051d723e */ /* 0x000fe20004806035 */
[----:B------:R-:W-:Y:S01]  /*79b0*/  FMUL R10, R47, R19 ;  /* 0x000000132f0a7220 */ /* 0x000fe20000400000 */
[----:B------:R-:W-:Y:S01]  /*79c0*/  F2FP.SATFINITE.E5M2.F32.PACK_AB_MERGE_C R30, R9, R8, R54 ;  /* 0x00000008091e723e */ /* 0x000fe20004806036 */
        /* <DEDUP_REMOVED lines=10> */
[----:B------:R-:W-:Y:S01]  /*7a70*/  FFMA R14, R49, R69, R14 ;  /* 0x00000045310e7223 */ /* 0x000fe2000000000e */
[----:B------:R-:W-:Y:S01]  /*7a80*/  FMUL R18, R47, R27 ;  /* 0x0000001b2f127220 */ /* 0x000fe20000400000 */
[C---:B------:R-:W-:Y:S01]  /*7a90*/  FFMA R15, R49.reuse, R70, R15 ;  /* 0x00000046310f7223 */ /* 0x040fe2000000000f */
[C---:B------:R-:W-:Y:S01]  /*7aa0*/  FFMA R16, R49.reuse, R71, R16 ;  /* 0x0000004731107223 */ /* 0x040fe20000000010 */
[C---:B------:R-:W-:Y:S01]  /*7ab0*/  FFMA R17, R49.reuse, R72, R17 ;  /* 0x0000004831117223 */ /* 0x040fe20000000011 */
[C---:B------:R-:W-:Y:S01]  /*7ac0*/  FFMA R18, R49.reuse, R73, R18 ;  /* 0x0000004931127223 */ /* 0x040fe20000000012 */
[----:B------:R-:W-:Y:S01]  /*7ad0*/  FFMA R19, R49, R74, R19 ;  /* 0x0000004a31137223 */ /* 0x000fe20000000013 */
[----:B------:R-:W-:Y:S01]  /*7ae0*/  FMUL R23, R47, R32 ;  /* 0x000000202f177220 */ /* 0x000fe20000400000 */
[----:B------:R-:W-:Y:S01]  /*7af0*/  FFMA R20, R49, R75, R20 ;  /* 0x0000004b31147223 */ /* 0x000fe20000000014 */
[----:B------:R-:W-:Y:S01]  /*7b00*/  FMUL R24, R47, R33 ;  /* 0x000000212f187220 */ /* 0x000fe20000400000 */
[--C-:B------:R-:W-:Y:S02]  /*7b10*/  HADD2.F32 R50, -RZ, R51.reuse.H0_H0 ;  /* 0x20000033ff327230 */ /* 0x100fe40000004100 */
[----:B------:R-:W-:Y:S01]  /*7b20*/  FFMA R21, R49, R76, R21 ;  /* 0x0000004c31157223 */ /* 0x000fe20000000015 */
[----:B------:R-:W-:Y:S02]  /*7b30*/  HADD2.F32 R51, -RZ, R51.H1_H1 ;  /* 0x30000033ff337230 */ /* 0x000fe40000004100 */
[----:B------:R-:W-:Y:S01]  /*7b40*/  FMUL R25, R47, R34 ;  /* 0x000000222f197220 */ /* 0x000fe20000400000 */
[----:B------:R-:W-:Y:S01]  /*7b50*/  FFMA R22, R49, R77, R22 ;  /* 0x0000004d31167223 */ /* 0x000fe20000000016 */
[----:B------:R-:W-:Y:S01]  /*7b60*/  FMUL R26, R47, R35 ;  /* 0x000000232f1a7220 */ /* 0x000fe20000400000 */
[----:B------:R-:W-:Y:S01]  /*7b70*/  F2FP.SATFINITE.E5M2.F32.PACK_AB_MERGE_C R7, R10, R7, RZ ;  /* 0x000000070a07723e */ /* 0x000fe200048060ff */
[C---:B------:R-:W-:Y:S01]  /*7b80*/  FFMA R23, R49.reuse, R78, R23 ;  /* 0x0000004e31177223 */ /* 0x040fe20000000017 */
[C---:B------:R-:W-:Y:S01]  /*7b90*/  FFMA R24, R49.reuse, R79, R24 ;  /* 0x0000004f31187223 */ /* 0x040fe20000000018 */
[C---:B------:R-:W-:Y:S01]  /*7ba0*/  FFMA R25, R49.reuse, R50, R25 ;  /* 0x0000003231197223 */ /* 0x040fe20000000019 */
[----:B------:R-:W-:Y:S01]  /*7bb0*/  FFMA R26, R49, R51, R26 ;  /* 0x00000033311a7223 */ /* 0x000fe2000000001a */
[----:B------:R-:W-:Y:S02]  /*7bc0*/  F2FP.SATFINITE.E5M2.F32.PACK_AB_MERGE_C R28, R2, R0, R52 ;  /* 0x00000000021c723e */ /* 0x000fe40004806034 */
[----:B------:R-:W-:Y:S02]  /*7bd0*/  F2FP.SATFINITE.E5M2.F32.PACK_AB_MERGE_C R31, R6, R3, R7 ;  /* 0x00000003061f723e */ /* 0x000fe40004806007 */
[----:B------:R-:W-:Y:S02]  /*7be0*/  F2FP.SATFINITE.E5M2.F32.PACK_AB_MERGE_C R13, R14, R13, RZ ;  /* 0x0000000d0e0d723e */ /* 0x000fe400048060ff */
[----:B------:R-:W-:Y:S01]  /*7bf0*/  F2FP.SATFINITE.E5M2.F32.PACK_AB_MERGE_C R17, R18, R17, RZ ;  /* 0x000000111211723e */ /* 0x000fe200048060ff */
[----:B------:R1:W-:Y:S01]  /*7c00*/  STS.128 [R100+UR49+0x5400], R28 ;  /* 0x0054001c64007988 */ /* 0x0003e20008000c31 */
[----:B------:R-:W-:Y:S02]  /*7c10*/  F2FP.SATFINITE.E5M2.F32.PACK_AB_MERGE_C R14, R22, R21, RZ ;  /* 0x00000015160e723e */ /* 0x000fe400048060ff */
[----:B------:R-:W-:Y:S02]  /*7c20*/  F2FP.SATFINITE.E5M2.F32.PACK_AB_MERGE_C R25, R26, R25, RZ ;  /* 0x000000191a19723e */ /* 0x000fe400048060ff */
[----:B------:R-:W-:Y:S02]  /*7c30*/  F2FP.SATFINITE.E5M2.F32.PACK_AB_MERGE_C R12, R12, R11, R13 ;  /* 0x0000000b0c0c723e */ /* 0x000fe4000480600d */
[----:B------:R-:W-:Y:S02]  /*7c40*/  F2FP.SATFINITE.E5M2.F32.PACK_AB_MERGE_C R13, R16, R15, R17 ;  /* 0x0000000f100d723e */ /* 0x000fe40004806011 */
        /* <DEDUP_REMOVED lines=13> */
[----:B------:R-:W-:Y:S02]  /*7d20*/  UIADD3 UR8, UP0, UPT, UR52, 0x680, URZ ;  /* 0x0000068034087890 */ /* 0x000fe4000ff1e0ff */
[----:B------:R-:W-:Y:S02]  /*7d30*/  UIADD3 UR5, UPT, UPT, UR41, 0x40, URZ ;  /* 0x0000004029057890 */ /* 0x000fe4000fffe0ff */
[----:B------:R-:W-:Y:S02]  /*7d40*/  UIADD3 UR4, UPT, UPT, UR49, 0x5400, URZ ;  /* 0x0000540031047890 */ /* 0x000fe4000fffe0ff */
[----:B------:R-:W-:Y:S01]  /*7d50*/  UIADD3.X UR9, UPT, UPT, URZ, UR53, URZ, UP0, !UPT ;  /* 0x00000035ff097290 */ /* 0x000fe200087fe4ff */
[----:B------:R-:W-:Y:S01]  /*7d60*/  UMOV UR6, UR42 ;  /* 0x0000002a00067c82 */ /* 0x000fe20008000000 */
[----:B------:R-:W-:Y:S07]  /*7d70*/  UMOV UR7, UR36 ;  /* 0x0000002400077c82 */ /* 0x000fee0008000000 */
[----:B------:R2:W-:Y:S01]  /*7d80*/  UTMASTG.3D [UR4], [UR8] ;  /* 0x00000004080073b5 */ /* 0x0005e20008010000 */
[----:B------:R0:W-:Y:S01]  /*7d90*/  UTMACMDFLUSH ;  /* 0x00000000000079b7 */ /* 0x0001e20000000000 */
[----:B--2---:R-:W-:Y:S04]  /*7da0*/  DEPBAR.LE SB0, 0x1 ;  /* 0x000080400000791a */ /* 0x004fe80000000000 */
.L_x_124:
[----:B------:R-:W-:Y:S05]  /*7db0*/  BSYNC.RECONVERGENT B0 ;  /* 0x0000000000007941 */ /* 0x000fea0003800200 */
.L_x_123:
        /* <DEDUP_REMOVED lines=15> */
.L_x_128:
[----:B------:R-:W-:Y:S05]  /*7eb0*/  BSYNC B0 ;  /* 0x0000000000007941 */ /* 0x000fea0003800000 */
.L_x_127:
[----:B------:R-:W-:Y:S01]  /*7ec0*/  ISETP.NE.AND P0, PT, R116, RZ, PT ;  /* 0x000000ff7400720c */ /* 0x000fe20003f05270 */
[----:B------:R-:W-:Y:S11]  /*7ed0*/  VIADD R105, R105, 0x1 ;  /* 0x0000000169697836 */ /* 0x000ff60000000000 */
[----:B------:R-:W-:Y:S01]  /*7ee0*/  @!UPT UIADD3 URZ, UPT, UPT, URZ, URZ, URZ ;  /* 0x000000fffffff290 */ /* 0x000fe2000fffe0ff */
[----:B------:R3:W4:Y:S04]  /*7ef0*/  @P0 LDS.128 R84, [R2+0x410] ;  /* 0x0004100002540984 */ /* 0x0007280000000c00 */
[----:B------:R1:W1:Y:S01]  /*7f00*/  @P0 LDS.128 R80, [R3+UR49+0x400] ;  /* 0x0004003103500984 */ /* 0x0002620008000c00 */
        /* <DEDUP_REMOVED lines=14> */
.L_x_126:
[----:B------:R-:W-:Y:S05]  /*7ff0*/  BSYNC B1 ;  /* 0x0000000000017941 */ /* 0x000fea0003800000 */
.L_x_125:
[----:B------:R-:W-:Y:S05]  /*8000*/  VIADD R0, R48, 0x80 ;  /* 0x0000008030007836 */ /* 0x000fea0000000000 */
[----:B------:R-:W-:Y:S04]  /*8010*/  SHF.R.U32.HI R0, RZ, 0x15, R0 ;  /* 0x00000015ff007819 */ /* 0x000fe80000011600 */
[----:B------:R-:W-:Y:S11]  /*8020*/  LOP3.LUT P0, RZ, R0, 0x3, R101, 0x48, !PT ;  /* 0x0000000300ff7812 */ /* 0x000ff60007804865 */
[----:B------:R-:W-:Y:S02]  /*8030*/  @!UPT UIADD3 URZ, UPT, UPT, URZ, URZ, URZ ;  /* 0x000000fffffff290 */ /* 0x000fe4000fffe0ff */
[----:B------:R-:W-:Y:S05]  /*8040*/  @!P0 BRA `(.L_x_130) ;  /* 0x0000000000408947 */ /* 0x000fea0003800000 */
[----:B------:R-:W2:Y:S01]  /*8050*/  LDCU.64 UR8, c[0x4][0x78] ;  /* 0x01000f00ff0877ac */ /* 0x000ea20008000a00 */
[----:B------:R-:W-:Y:S01]  /*8060*/  MOV R3, 0x0 ;  /* 0x0000000000037802 */ /* 0x000fe20000000f00 */
[----:B-1----:R-:W-:Y:S02]  /*8070*/  HFMA2 R12, -RZ, RZ, 0, 5.9604644775390625e-08 ;  /* 0x00000001ff0c7431 */ /* 0x002fe400000001ff */
[----:B------:R-:W-:Y:S02]  /*8080*/  IMAD.MOV.U32 R8, RZ, RZ, 0x192 ;  /* 0x00000192ff087424 */ /* 0x000fe400078e00ff */
[----:B------:R-:W-:Y:S01]  /*8090*/  IMAD.MOV.U32 R13, RZ, RZ, RZ ;  /* 0x000000ffff0d7224 */ /* 0x000fe200078e00ff */
[----:B------:R-:W1:Y:S01]  /*80a0*/  LDCU.64 UR6, c[0x4][0x80] ;  /* 0x01001000ff0677ac */ /* 0x000e620008000a00 */
[----:B------:R-:W3:Y:S01]  /*80b0*/  LDC.64 R2, c[0x4][R3] ;  /* 0x0100000003027b82 */ /* 0x000ee20000000a00 */
[----:B------:R-:W4:Y:S01]  /*80c0*/  LDCU.64 UR4, c[0x4][0x18] ;  /* 0x01000300ff0477ac */ /* 0x000f220008000a00 */
[----:B--2---:R-:W-:Y:S01]  /*80d0*/  MOV R5, UR9 ;  /* 0x0000000900057c02 */ /* 0x004fe20008000f00 */
[----:B------:R-:W-:Y:S01]  /*80e0*/  IMAD.U32 R4, RZ, RZ, UR8 ;  /* 0x00000008ff047e24 */ /* 0x000fe2000f8e00ff */
[----:B-1----:R-:W-:Y:S01]  /*80f0*/  MOV R7, UR7 ;  /* 0x0000000700077c02 */ /* 0x002fe20008000f00 */
[----:B------:R-:W-:Y:S01]  /*8100*/  IMAD.U32 R6, RZ, RZ, UR6 ;  /* 0x00000006ff067e24 */ /* 0x000fe2000f8e00ff */
[----:B----4-:R-:W-:Y:S01]  /*8110*/  MOV R11, UR5 ;  /* 0x00000005000b7c02 */ /* 0x010fe20008000f00 */
[----:B------:R-:W-:Y:S02]  /*8120*/  IMAD.U32 R10, RZ, RZ, UR4 ;  /* 0x00000004ff0a7e24 */ /* 0x000fe4000f8e00ff */
[----:B------:R-:W-:Y:S07]  /*8130*/  LEPC R20, `(.L_x_130) ;  /* 0x000000001014794e */ /* 0x000fee0000000000 */
[----:B---3--:R-:W-:Y:S05]  /*8140*/  CALL.ABS.NOINC R2 ;  /* 0x0000000002007343 */ /* 0x008fea0003c00000 */
.L_x_130:
        /* <DEDUP_REMOVED lines=148> */
[----:B------:R-:W-:Y:S02]  /*8a90*/  UIADD3 UR8, UP0, UPT, UR52, 0x680, URZ ;  /* 0x0000068034087890 */ /* 0x000fe4000ff1e0ff */
[----:B------:R-:W-:Y:S02]  /*8aa0*/  UIADD3 UR5, UPT, UPT, UR41, 0x80, URZ ;  /* 0x0000008029057890 */ /* 0x000fe4000fffe0ff */
[----:B------:R-:W-:Y:S01]  /*8ab0*/  MOV R109, UR10 ;  /* 0x0000000a006d7c02 */ /* 0x000fe20008000f00 */
[----:B------:R-:W-:Y:S01]  /*8ac0*/  UIADD3.X UR9, UPT, UPT, URZ, UR53, URZ, UP0, !UPT ;  /* 0x00000035ff097290 */ /* 0x000fe200087fe4ff */
[----:B------:R-:W-:Y:S02]  /*8ad0*/  UMOV UR6, UR42 ;  /* 0x0000002a00067c82 */ /* 0x000fe40008000000 */
[----:B------:R-:W-:Y:S01]  /*8ae0*/  R2UR UR4, R109 ;  /* 0x000000006d0472ca */ /* 0x000fe200000e0000 */
[----:B------:R-:W-:Y:S11]  /*8af0*/  UMOV UR7, UR36 ;  /* 0x0000002400077c82 */ /* 0x000ff60008000000 */
[----:B------:R-:W-:Y:S01]  /*8b00*/  @!UPT UIADD3 URZ, UPT, UPT, URZ, URZ, URZ ;  /* 0x000000fffffff290 */ /* 0x000fe2000fffe0ff */
[----:B------:R2:W-:Y:S01]  /*8b10*/  UTMASTG.3D [UR4], [UR8] ;  /* 0x00000004080073b5 */ /* 0x0005e20008010000 */
[----:B------:R0:W-:Y:S01]  /*8b20*/  UTMACMDFLUSH ;  /* 0x00000000000079b7 */ /* 0x0001e20000000000 */
[----:B--2---:R-:W-:Y:S04]  /*8b30*/  DEPBAR.LE SB0, 0x1 ;  /* 0x000080400000791a */ /* 0x004fe80000000000 */
.L_x_132:
[----:B------:R-:W-:Y:S05]  /*8b40*/  BSYNC.RECONVERGENT B0 ;  /* 0x0000000000007941 */ /* 0x000fea0003800200 */
.L_x_131:
        /* <DEDUP_REMOVED lines=15> */
.L_x_136:
[----:B------:R-:W-:Y:S05]  /*8c40*/  BSYNC B0 ;  /* 0x0000000000007941 */ /* 0x000fea0003800000 */
.L_x_135:
        /* <DEDUP_REMOVED lines=19> */
.L_x_134:
[----:B------:R-:W-:Y:S05]  /*8d80*/  BSYNC B1 ;  /* 0x0000000000017941 */ /* 0x000fea0003800000 */
.L_x_133:
        /* <DEDUP_REMOVED lines=21> */
.L_x_138:
[----:B------:R-:W-:Y:S01]  /*8ee0*/  ISETP.NE.AND P0, PT, R110, RZ, PT ;  /* 0x000000ff6e00720c */ /* 0x000fe20003f05270 */
[----:B------:R-:W-:Y:S05]  /*8ef0*/  WARPSYNC.ALL ;  /* 0x0000000000007948 */ /* 0x000fea0003800000 */
[----:B------:R-:W-:Y:S01]  /*8f00*/  R2UR UR4, R48 ;  /* 0x00000000300472ca */ /* 0x000fe200000e0000 */
[----:B------:R-:W-:Y:S01]  /*8f10*/  BSSY.RECONVERGENT B0, `(.L_x_139) ;  /* 0x000009c000007945 */ /* 0x000fe20003800200 */
[-C--:B------:R-:W-:Y:S02]  /*8f20*/  F2FP.F16.E5M2.UNPACK_B R2, R80.reuse ;  /* 0x00000050ff02723e */ /* 0x080fe400020004ff */
[----:B------:R-:W-:Y:S02]  /*8f30*/  F2FP.F16.E5M2.UNPACK_B R80, R80.H1 ;  /* 0x00000050ff50723e */ /* 0x000fe400030004ff */
[-C--:B------:R-:W-:Y:S01]  /*8f40*/  F2FP.F16.E5M2.UNPACK_B R51, R81.reuse ;  /* 0x00000051ff33723e */ /* 0x080fe200020004ff */
[--C-:B------:R-:W-:Y:S01]  /*8f50*/  HADD2.F32 R0, -RZ, R2.reuse.H0_H0 ;  /* 0x20000002ff007230 */ /* 0x100fe20000004100 */
[----:B------:R-:W-:Y:S01]  /*8f60*/  F2FP.F16.E5M2.UNPACK_B R81, R81.H1 ;  /* 0x00000051ff51723e */ /* 0x000fe200030004ff */
[----:B------:R-:W-:Y:S01]  /*8f70*/  HADD2.F32 R2, -RZ, R2.H1_H1 ;  /* 0x30000002ff027230 */ /* 0x000fe20000004100 */
[-C--:B------:R-:W-:Y:S01]  /*8f80*/  F2FP.F16.E5M2.UNPACK_B R55, R82.reuse ;  /* 0x00000052ff37723e */ /* 0x080fe200020004ff */
[--C-:B------:R-:W-:Y:S01]  /*8f90*/  HADD2.F32 R3, -RZ, R80.reuse.H0_H0 ;  /* 0x20000050ff037230 */ /* 0x100fe20000004100 */
[----:B------:R-:W-:Y:S01]  /*8fa0*/  F2FP.F16.E5M2.UNPACK_B R82, R82.H1 ;  /* 0x00000052ff52723e */ /* 0x000fe200030004ff */
[----:B-1----:R-:W-:Y:S01]  /*8fb0*/  LDTM.16dp32bit_t0_t15.x32 R4, tmem[UR4+0xc0] ;  /* 0x0000c004000479ee */ /* 0x002fe20008a80000 */
[----:B------:R-:W1:Y:S01]  /*8fc0*/  LDTM.16dp32bit_t16_t31.x32 R4, tmem[UR4+0xe0] ;  /* 0x0000e004000479ee */ /* 0x000e620008aa0000 */
[----:B------:R-:W-:Y:S01]  /*8fd0*/  NOP ;  /* 0x0000000000007918 */ /* 0x000fe20000000000 */
[--C-:B------:R-:W-:Y:S01]  /*8fe0*/  HADD2.F32 R50, -RZ, R51.reuse.H0_H0 ;  /* 0x20000033ff327230 */ /* 0x100fe20000004100 */
[----:B------:R-:W-:Y:S01]  /*8ff0*/  R2UR UR5, R113 ;  /* 0x00000000710572ca */ /* 0x000fe200000e0000 */
[----:B------:R-:W-:Y:S01]  /*9000*/  HADD2.F32 R51, -RZ, R51.H1_H1 ;  /* 0x30000033ff337230 */ /* 0x000fe20000004100 */
[----:B------:R-:W-:Y:S01]  /*9010*/  F2FP.F16.E5M2.UNPACK_B R59, R83 ;  /* 0x00000053ff3b723e */ /* 0x000fe200020004ff */
[--C-:B------:R-:W-:Y:S01]  /*9020*/  HADD2.F32 R54, -RZ, R55.reuse.H0_H0 ;  /* 0x20000037ff367230 */ /* 0x100fe20000004100 */
[----:B------:R-:W-:Y:S01]  /*9030*/  F2FP.F16.E5M2.UNPACK_B R63, R84 ;  /* 0x00000054ff3f723e */ /* 0x000fe200020004ff */
[----:B------:R-:W-:Y:S01]  /*9040*/  HADD2.F32 R55, -RZ, R55.H1_H1 ;  /* 0x30000037ff377230 */ /* 0x000fe20000004100 */
[----:B------:R-:W-:Y:S01]  /*9050*/  F2FP.F16.E5M2.UNPACK_B R67, R85 ;  /* 0x00000055ff43723e */ /* 0x000fe200020004ff */
[--C-:B------:R-:W-:Y:S01]  /*9060*/  HADD2.F32 R58, -RZ, R59.reuse.H0_H0 ;  /* 0x2000003bff3a7230 */ /* 0x100fe20000004100 */
[----:B------:R-:W-:Y:S01]  /*9070*/  F2FP.F16.E5M2.UNPACK_B R71, R86 ;  /* 0x00000056ff47723e */ /* 0x000fe200020004ff */
[----:B------:R-:W-:Y:S01]  /*9080*/  HADD2.F32 R59, -RZ, R59.H1_H1 ;  /* 0x3000003bff3b7230 */ /* 0x000fe20000004100 */
[----:B------:R-:W-:Y:S01]  /*9090*/  F2FP.F16.E5M2.UNPACK_B R74, R87 ;  /* 0x00000057ff4a723e */ /* 0x000fe200020004ff */
[--C-:B------:R-:W-:Y:S01]  /*90a0*/  HADD2.F32 R62, -RZ, R63.reuse.H0_H0 ;  /* 0x2000003fff3e7230 */ /* 0x100fe20000004100 */
[----:B------:R-:W-:Y:S01]  /*90b0*/  F2FP.F16.E5M2.UNPACK_B R83, R83.H1 ;  /* 0x00000053ff53723e */ /* 0x000fe200030004ff */
[----:B------:R-:W-:Y:S01]  /*90c0*/  UIADD3 UR5, UPT, UPT, UR5, 0x1d0, URZ ;  /* 0x000001d005057890 */ /* 0x000fe2000fffe0ff */
[----:B------:R-:W-:Y:S01]  /*90d0*/  HADD2.F32 R63, -RZ, R63.H1_H1 ;  /* 0x3000003fff3f7230 */ /* 0x000fe20000004100 */
[----:B------:R-:W-:Y:S01]  /*90e0*/  F2FP.F16.E5M2.UNPACK_B R84, R84.H1 ;  /* 0x00000054ff54723e */ /* 0x000fe200030004ff */
[--C-:B------:R-:W-:Y:S01]  /*90f0*/  HADD2.F32 R66, -RZ, R67.reuse.H0_H0 ;  /* 0x20000043ff427230 */ /* 0x100fe20000004100 */
[----:B------:R-:W-:Y:S01]  /*9100*/  UPRMT UR5, UR37, 0x654, UR5 ;  /* 0x0000065425057896 */ /* 0x000fe20008000005 */
[----:B------:R-:W-:Y:S01]  /*9110*/  HADD2.F32 R67, -RZ, R67.H1_H1 ;  /* 0x30000043ff437230 */ /* 0x000fe20000004100 */
[----:B------:R-:W-:Y:S01]  /*9120*/  F2FP.F16.E5M2.UNPACK_B R85, R85.H1 ;  /* 0x00000055ff55723e */ /* 0x000fe200030004ff */
[--C-:B------:R-:W-:Y:S02]  /*9130*/  HADD2.F32 R70, -RZ, R71.reuse.H0_H0 ;  /* 0x20000047ff467230 */ /* 0x100fe40000004100 */
[C---:B-1----:R-:W-:Y:S01]  /*9140*/  FMUL R4, R47.reuse, R4 ;  /* 0x000000042f047220 */ /* 0x042fe20000400000 */
[C---:B------:R-:W-:Y:S01]  /*9150*/  FMUL R5, R47.reuse, R5 ;  /* 0x000000052f057220 */ /* 0x040fe20000400000 */
[C---:B------:R-:W-:Y:S01]  /*9160*/  FMUL R8, R47.reuse, R8 ;  /* 0x000000082f087220 */ /* 0x040fe20000400000 */
[----:B------:R-:W-:Y:S01]  /*9170*/  FMUL R9, R47, R9 ;  /* 0x000000092f097220 */ /* 0x000fe20000400000 */
[C---:B------:R-:W-:Y:S01]  /*9180*/  FFMA R4, R49.reuse, R0, R4 ;  /* 0x0000000031047223 */ /* 0x040fe20000000004 */
[----:B------:R-:W-:Y:S01]  /*9190*/  SYNCS.ARRIVE.TRANS64.RED.A1T0 RZ, [UR5], RZ ;  /* 0x000000ffffff79a7 */ /* 0x000fe20008100405 */
        /* <DEDUP_REMOVED lines=8> */
[----:B------:R-:W-:Y:S02]  /*9220*/  HADD2.F32 R71, -RZ, R71.H1_H1 ;  /* 0x30000047ff477230 */ /* 0x000fe40000004100 */
[C---:B------:R-:W-:Y:S01]  /*9230*/  FMUL R25, R47.reuse, R30 ;  /* 0x0000001e2f197220 */ /* 0x040fe20000400000 */
[C---:B------:R-:W-:Y:S01]  /*9240*/  FMUL R30, R47.reuse, R35 ;  /* 0x000000232f1e7220 */ /* 0x040fe20000400000 */
[----:B------:R-:W-:Y:S02]  /*9250*/  HADD2.F32 R48, -RZ, R80.H1_H1 ;  /* 0x30000050ff307230 */ /* 0x000fe40000004100 */
[C---:B------:R-:W-:Y:S01]  /*9260*/  FMUL R6, R47.reuse, R6 ;  /* 0x000000062f067220 */ /* 0x040fe20000400000 */
[C---:B------:R-:W-:Y:S01]  /*9270*/  FMUL R7, R47.reuse, R7 ;  /* 0x000000072f077220 */ /* 0x040fe20000400000 */
[--C-:B------:R-:W-:Y:S02]  /*9280*/  HADD2.F32 R52, -RZ, R81.reuse.H0_H0 ;  /* 0x20000051ff347230 */ /* 0x100fe40000004100 */
[----:B------:R-:W-:Y:S01]  /*9290*/  FMUL R10, R47, R10 ;  /* 0x0000000a2f0a7220 */ /* 0x000fe20000400000 */
[C---:B------:R-:W-:Y:S01]  /*92a0*/  FFMA R6, R49.reuse, R3, R6 ;  /* 0x0000000331067223 */ /* 0x040fe20000000006 */
[----:B------:R-:W-:Y:S02]  /*92b0*/  HADD2.F32 R53, -RZ, R81.H1_H1 ;  /* 0x30000051ff357230 */ /* 0x000fe40000004100 */
[C---:B------:R-:W-:Y:S01]  /*92c0*/  FFMA R7, R49.reuse, R48, R7 ;  /* 0x0000003031077223 */ /* 0x040fe20000000007 */
[C---:B------:R-:W-:Y:S01]  /*92d0*/  FFMA R8, R49.reuse, R50, R8 ;  /* 0x0000003231087223 */ /* 0x040fe20000000008 */
[C---:B------:R-:W-:Y:S01]  /*92e0*/  FFMA R9, R49.reuse, R51, R9 ;  /* 0x0000003331097223 */ /* 0x040fe20000000009 */
[----:B------:R-:W-:Y:S01]  /*92f0*/  FFMA R10, R49, R52, R10 ;  /* 0x00000034310a7223 */ /* 0x000fe2000000000a */
[--C-:B------:R-:W-:Y:S01]  /*9300*/  HADD2.F32 R48, -RZ, R74.reuse.H0_H0 ;  /* 0x2000004aff307230 */ /* 0x100fe20000004100 */
[----:B------:R-:W-:Y:S01]  /*9310*/  F2FP.SATFINITE.E5M2.F32.PACK_AB_MERGE_C R77, R7, R6, RZ ;  /* 0x00000006074d723e */ /* 0x000fe200048060ff */
[C---:B------:R-:W-:Y:S01]  /*9320*/  FMUL R7, R47.reuse, R24 ;  /* 0x000000182f077220 */ /* 0x040fe20000400000 */
[C---:B------:R-:W-:Y:S01]  /*9330*/  FMUL R24, R47.reuse, R29 ;  /* 0x0000001d2f187220 */ /* 0x040fe20000400000 */
[C---:B------:R-:W-:Y:S01]  /*9340*/  FMUL R29, R47.reuse, R34 ;  /* 0x000000222f1d7220 */ /* 0x040fe20000400000 */
[----:B------:R-:W-:Y:S02]  /*9350*/  HADD2.F32 R74, -RZ, R74.H1_H1 ;  /* 0x3000004aff4a7230 */ /* 0x000fe40000004100 */
[C---:B------:R-:W-:Y:S01]  /*9360*/  FMUL R11, R47.reuse, R11 ;  /* 0x0000000b2f0b7220 */ /* 0x040fe20000400000 */
[--C-:B------:R-:W-:Y:S02]  /*9370*/  HADD2.F32 R56, -RZ, R82.reuse.H0_H0 ;  /* 0x20000052ff387230 */ /* 0x100fe40000004100 */
[----:B------:R-:W-:Y:S01]  /*9380*/  FMUL R14, R47, R14 ;  /* 0x0000000e2f0e7220 */ /* 0x000fe20000400000 */
[----:B------:R-:W-:Y:S02]  /*9390*/  HADD2.F32 R57, -RZ, R82.H1_H1 ;  /* 0x30000052ff397230 */ /* 0x000fe40000004100 */
[C---:B------:R-:W-:Y:S01]  /*93a0*/  FFMA R11, R49.reuse, R53, R11 ;  /* 0x00000035310b7223 */ /* 0x040fe2000000000b */
[----:B------:R-:W-:Y:S01]  /*93b0*/  F2FP.F16.E5M2.UNPACK_B R86, R86.H1 ;  /* 0x00000056ff56723e */ /* 0x000fe200030004ff */
[C---:B------:R-:W-:Y:S01]  /*93c0*/  FFMA R12, R49.reuse, R54, R12 ;  /* 0x00000036310c7223 */ /* 0x040fe2000000000c */
[C---:B------:R-:W-:Y:S01]  /*93d0*/  FFMA R13, R49.reuse, R55, R13 ;  /* 0x00000037310d7223 */ /* 0x040fe2000000000d */
[----:B------:R-:W-:Y:S01]  /*93e0*/  F2FP.F16.E5M2.UNPACK_B R87, R87.H1 ;  /* 0x00000057ff57723e */ /* 0x000fe200030004ff */
[----:B------:R-:W-:Y:S01]  /*93f0*/  FFMA R14, R49, R56, R14 ;  /* 0x00000038310e7223 */ /* 0x000fe2000000000e */
[----:B------:R-:W-:Y:S01]  /*9400*/  F2FP.SATFINITE.E5M2.F32.PACK_AB_MERGE_C R10, R11, R10, RZ ;  /* 0x0000000a0b0a723e */ /* 0x000fe200048060ff */
[C---:B------:R-:W-:Y:S01]  /*9410*/  FMUL R15, R47.reuse, R15 ;  /* 0x0000000f2f0f7220 */ /* 0x040fe20000400000 */
[--C-:B------:R-:W-:Y:S02]  /*9420*/  HADD2.F32 R60, -RZ, R83.reuse.H0_H0 ;  /* 0x20000053ff3c7230 */ /* 0x100fe40000004100 */
[----:B------:R-:W-:Y:S01]  /*9430*/  FMUL R18, R47, R18 ;  /* 0x000000122f127220 */ /* 0x000fe20000400000 */
[----:B------:R-:W-:Y:S02]  /*9440*/  HADD2.F32 R61, -RZ, R83.H1_H1 ;  /* 0x30000053ff3d7230 */ /* 0x000fe40000004100 */
[----:B------:R-:W-:Y:S01]  /*9450*/  FFMA R15, R49, R57, R15 ;  /* 0x00000039310f7223 */ /* 0x000fe2000000000f */
[----:B------:R-:W-:Y:S01]  /*9460*/  IADD3 R45, PT, PT, R45, 0x1, RZ ;  /* 0x000000012d2d7810 */ /* 0x000fe20007ffe0ff */
[C---:B------:R-:W-:Y:S01]  /*9470*/  FFMA R16, R49.reuse, R58, R16 ;  /* 0x0000003a31107223 */ /* 0x040fe20000000010 */
        /* <DEDUP_REMOVED lines=8> */
[C---:B------:R-:W-:Y:S01]  /*9500*/  FFMA R0, R49.reuse, R62, R0 ;  /* 0x0000003e31007223 */ /* 0x040fe20000000000 */
[C---:B------:R-:W-:Y:S01]  /*9510*/  FFMA R2, R49.reuse, R63, R2 ;  /* 0x0000003f31027223 */ /* 0x040fe20000000002 */
[--C-:B------:R-:W-:Y:S02]  /*9520*/  HADD2.F32 R68, -RZ, R85.reuse.H0_H0 ;  /* 0x20000055ff447230 */ /* 0x100fe40000004100 */
[----:B------:R-:W-:Y:S01]  /*9530*/  FFMA R3, R49, R64, R3 ;  /* 0x0000004031037223 */ /* 0x000fe20000000003 */
[----:B------:R-:W-:Y:S02]  /*9540*/  HADD2.F32 R69, -RZ, R85.H1_H1 ;  /* 0x30000055ff457230 */ /* 0x000fe40000004100 */
[C---:B------:R-:W-:Y:S01]  /*9550*/  FMUL R21, R47.reuse, R26 ;  /* 0x0000001a2f157220 */ /* 0x040fe20000400000 */
[----:B------:R-:W-:Y:S01]  /*9560*/  FMUL R22, R47, R27 ;  /* 0x0000001b2f167220 */ /* 0x000fe20000400000 */
[C---:B------:R-:W-:Y:S01]  /*9570*/  FFMA R6, R49.reuse, R65, R6 ;  /* 0x0000004131067223 */ /* 0x040fe20000000006 */
[----:B------:R-:W-:Y:S01]  /*9580*/  FFMA R7, R49, R66, R7 ;  /* 0x0000004231077223 */ /* 0x000fe20000000007 */
[----:B------:R-:W-:Y:S01]  /*9590*/  FMUL R23, R47, R28 ;  /* 0x0000001c2f177220 */ /* 0x000fe20000400000 */
[C---:B------:R-:W-:Y:S01]  /*95a0*/  FFMA R20, R49.reuse, R67, R20 ;  /* 0x0000004331147223 */ /* 0x040fe20000000014 */
[--C-:B------:R-:W-:Y:S02]  /*95b0*/  HADD2.F32 R72, -RZ, R86.reuse.H0_H0 ;  /* 0x20000056ff487230 */ /* 0x100fe40000004100 */
[C---:B------:R-:W-:Y:S01]  /*95c0*/  FFMA R21, R49.reuse, R68, R21 ;  /* 0x0000004431157223 */ /* 0x040fe20000000015 */
[----:B------:R-:W-:Y:S02]  /*95d0*/  HADD2.F32 R73, -RZ, R86.H1_H1 ;  /* 0x30000056ff497230 */ /* 0x000fe40000004100 */
[----:B------:R-:W-:Y:S01]  /*95e0*/  FFMA R22, R49, R69, R22 ;  /* 0x0000004531167223 */ /* 0x000fe20000000016 */
[C---:B------:R-:W-:Y:S01]  /*95f0*/  FMUL R26, R47.reuse, R31 ;  /* 0x0000001f2f1a7220 */ /* 0x040fe20000400000 */
[----:B------:R-:W-:Y:S01]  /*9600*/  FMUL R27, R47, R32 ;  /* 0x000000202f1b7220 */ /* 0x000fe20000400000 */
[----:B------:R-:W-:Y:S01]  /*9610*/  FFMA R23, R49, R70, R23 ;  /* 0x0000004631177223 */ /* 0x000fe20000000017 */
[----:B------:R-:W-:Y:S01]  /*9620*/  FMUL R28, R47, R33 ;  /* 0x000000212f1c7220 */ /* 0x000fe20000400000 */
[C---:B------:R-:W-:Y:S01]  /*9630*/  FFMA R24, R49.reuse, R71, R24 ;  /* 0x0000004731187223 */ /* 0x040fe20000000018 */
[--C-:B------:R-:W-:Y:S02]  /*9640*/  HADD2.F32 R75, -RZ, R87.reuse.H0_H0 ;  /* 0x20000057ff4b7230 */ /* 0x100fe40000004100 */
[C---:B------:R-:W-:Y:S01]  /*9650*/  FFMA R25, R49.reuse, R72, R25 ;  /* 0x0000004831197223 */ /* 0x040fe20000000019 */
[----:B------:R-:W-:Y:S02]  /*9660*/  HADD2.F32 R76, -RZ, R87.H1_H1 ;  /* 0x30000057ff4c7230 */ /* 0x000fe40000004100 */
[----:B------:R-:W-:Y:S01]  /*9670*/  FFMA R26, R49, R73, R26 ;  /* 0x00000049311a7223 */ /* 0x000fe2000000001a */
[----:B------:R-:W-:Y:S01]  /*9680*/  F2FP.SATFINITE.E5M2.F32.PACK_AB_MERGE_C R14, R15, R14, RZ ;  /* 0x0000000e0f0e723e */ /* 0x000fe200048060ff */
[----:B------:R-:W-:Y:S01]  /*9690*/  FFMA R27, R49, R48, R27 ;  /* 0x00000030311b7223 */ /* 0x000fe2000000001b */
[----:B------:R-:W-:Y:S01]  /*96a0*/  F2FP.SATFINITE.E5M2.F32.PACK_AB_MERGE_C R18, R19, R18, RZ ;  /* 0x000000121312723e */ /* 0x000fe200048060ff */
[C---:B------:R-:W-:Y:S01]  /*96b0*/  FFMA R28, R49.reuse, R74, R28 ;  /* 0x0000004a311c7223 */ /* 0x040fe2000000001c */
[C---:B------:R-:W-:Y:S01]  /*96c0*/  FFMA R29, R49.reuse, R75, R29 ;  /* 0x0000004b311d7223 */ /* 0x040fe2000000001d */
[----:B------:R-:W-:Y:S01]  /*96d0*/  FFMA R30, R49, R76, R30 ;  /* 0x0000004c311e7223 */ /* 0x000fe2000000001e */
[----:B------:R-:W-:Y:S02]  /*96e0*/  F2FP.SATFINITE.E5M2.F32.PACK_AB_MERGE_C R32, R5, R4, R77 ;  /* 0x000000040520723e */ /* 0x000fe4000480604d */
[----:B------:R-:W-:Y:S02]  /*96f0*/  F2FP.SATFINITE.E5M2.F32.PACK_AB_MERGE_C R33, R9, R8, R10 ;  /* 0x000000080921723e */ /* 0x000fe4000480600a */
        /* <DEDUP_REMOVED lines=10> */
[----:B------:R-:W-:Y:S05]  /*97a0*/  F2FP.SATFINITE.E5M2.F32.PACK_AB_MERGE_C R7, R28, R27, R29 ;  /* 0x0000001b1c07723e */ /* 0x000fea000480601d */
        /* <DEDUP_REMOVED lines=18> */
.L_x_140:
[----:B------:R-:W-:Y:S05]  /*98d0*/  BSYNC.RECONVERGENT B0 ;  /* 0x0000000000007941 */ /* 0x000fea0003800200 */
.L_x_139:
[----:B------:R-:W-:Y:S01]  /*98e0*/  BAR.SYNC.DEFER_BLOCKING 0x1, 0x80 ;  /* 0x0042000000007b1d */ /* 0x000fe20000010000 */
[----:B------:R-:W-:Y:S01]  /*98f0*/  ISETP.NE.AND P2, PT, R111, RZ, PT ;  /* 0x000000ff6f00720c */ /* 0x000fe20003f45270 */
[----:B------:R-:W-:Y:S01]  /*9900*/  IMAD.IADD R14, R43, 0x1, R94 ;  /* 0x000000012b0e7824 */ /* 0x000fe200078e025e */
[----:B------:R-:W-:Y:S01]  /*9910*/  ISETP.NE.AND P0, PT, R112, 0x2, PT ;  /* 0x000000027000780c */ /* 0x000fe20003f05270 */
[----:B------:R-:W-:Y:S01]  /*9920*/  IMAD.IADD R15, R44, 0x1, R95 ;  /* 0x000000012c0f7824 */ /* 0x000fe200078e025f */
[----:B------:R-:W-:Y:S02]  /*9930*/  ISETP.NE.AND P1, PT, R45, 0x4, PT ;  /* 0x000000042d00780c */ /* 0x000fe40003f25270 */
[----:B------:R-:W-:Y:S02]  /*9940*/  SEL R2, RZ, 0x1, P0 ;  /* 0x00000001ff027807 */ /* 0x000fe40000000000 */
[----:B------:R-:W-:Y:S02]  /*9950*/  SEL R0, RZ, 0x1, P1 ;  /* 0x00000001ff007807 */ /* 0x000fe40000800000 */
[----:B------:R-:W-:Y:S02]  /*9960*/  LOP3.LUT R106, R106, R2, RZ, 0x3c, !PT ;  /* 0x000000026a6a7212 */ /* 0x000fe400078e3cff */
[----:B------:R-:W-:Y:S02]  /*9970*/  LOP3.LUT R107, R107, R0, RZ, 0x3c, !PT ;  /* 0x000000006b6b7212 */ /* 0x000fe400078e3cff */
[----:B------:R-:W-:Y:S02]  /*9980*/  @P2 R2UR UR36, R103 ;  /* 0x00000000672422ca */ /* 0x000fe400000e0000 */
[----:B------:R-:W-:Y:S02]  /*9990*/  SEL R112, R112, RZ, P0 ;  /* 0x000000ff70707207 */ /* 0x000fe40000000000 */
[----:B------:R-:W-:Y:S01]  /*99a0*/  SEL R45, R45, RZ, P1 ;  /* 0x000000ff2d2d7207 */ /* 0x000fe20000800000 */
[----:B------:R-:W-:Y:S10]  /*99b0*/  @P2 BRA `(.L_x_141) ;  /* 0xffffffbc00382947 */ /* 0x000ff4000383ffff */
[----:B------:R-:W-:Y:S05]  /*99c0*/  EXIT ;  /* 0x000000000000794d */ /* 0x000fea0003800000 */
.L_x_20:
[----:B--2---:R2:W1:Y:S02]  /*99d0*/  SYNCS.PHASECHK.TRANS64.TRYWAIT P0, [R2+URZ+0x200], R3 ;  /* 0x00020003020075a7 */ /* 0x00446400080011ff */
[----:B-1----:R-:W-:Y:S05]  /*99e0*/  @!P0 NANOSLEEP.SYNCS 0x989680 ;  /* 0x009896800000895d */ /* 0x002fea0003900000 */
[----:B------:R-:W1:Y:S02]  /*99f0*/  @!P0 SYNCS.PHASECHK.TRANS64 P0, [R2+URZ+0x200], R3 ;  /* 0x00020003020085a7 */ /* 0x000e6400080010ff */
[----:B-1----:R-:W-:Y:S05]  /*9a00*/  @!P0 BRA `(.L_x_20) ;  /* 0xfffffffc00f08947 */ /* 0x002fea000383ffff */
[----:B------:R-:W-:Y:S05]  /*9a10*/  BRA `(.L_x_142) ;  /* 0xffffff7c007c7947 */ /* 0x000fea000383ffff */
.L_x_23:
[----:B-1----:R-:W-:-:S07]  /*9a20*/  MOV R2, UR33 ;  /* 0x0000002100027c02 */ /* 0x002fce0008000f00 */
.L_x_143:
[----:B-1----:R1:W2:Y:S02]  /*9a30*/  SYNCS.PHASECHK.TRANS64.TRYWAIT P0, [R2+URZ+0xa0], R4 ;  /* 0x0000a004020075a7 */ /* 0x0022a400080011ff */
[----:B--2---:R-:W-:Y:S05]  /*9a40*/  @!P0 NANOSLEEP.SYNCS 0x989680 ;  /* 0x009896800000895d */ /* 0x004fea0003900000 */
[----:B------:R-:W2:Y:S02]  /*9a50*/  @!P0 SYNCS.PHASECHK.TRANS64 P0, [R2+URZ+0xa0], R4 ;  /* 0x0000a004020085a7 */ /* 0x000ea400080010ff */
[----:B--2---:R-:W-:Y:S05]  /*9a60*/  @!P0 BRA `(.L_x_143) ;  /* 0xfffffffc00f08947 */ /* 0x004fea000383ffff */
[----:B------:R-:W-:Y:S05]  /*9a70*/  BRA `(.L_x_22) ;  /* 0xffffff7c00cc7947 */ /* 0x000fea000383ffff */
.L_x_29:
[----:B-1----:R-:W-:-:S07]  /*9a80*/  MOV R2, UR17 ;  /* 0x0000001100027c02 */ /* 0x002fce0008000f00 */
.L_x_144:
[----:B-1----:R1:W2:Y:S02]  /*9a90*/  SYNCS.PHASECHK.TRANS64.TRYWAIT P0, [R2+URZ+0xa0], R4 ;  /* 0x0000a004020075a7 */ /* 0x0022a400080011ff */
[----:B--2---:R-:W-:Y:S05]  /*9aa0*/  @!P0 NANOSLEEP.SYNCS 0x989680 ;  /* 0x009896800000895d */ /* 0x004fea0003900000 */
[----:B------:R-:W2:Y:S02]  /*9ab0*/  @!P0 SYNCS.PHASECHK.TRANS64 P0, [R2+URZ+0xa0], R4 ;  /* 0x0000a004020085a7 */ /* 0x000ea400080010ff */
[----:B--2---:R-:W-:Y:S05]  /*9ac0*/  @!P0 BRA `(.L_x_144) ;  /* 0xfffffffc00f08947 */ /* 0x004fea000383ffff */
[----:B------:R-:W-:Y:S05]  /*9ad0*/  BRA `(.L_x_28) ;  /* 0xffffff8000747947 */ /* 0x000fea000383ffff */
.L_x_33:
[----:B-1----:R1:W2:Y:S02]  /*9ae0*/  SYNCS.PHASECHK.TRANS64.TRYWAIT P0, [R2+URZ+0x190], R3 ;  /* 0x00019003020075a7 */ /* 0x0022a400080011ff */
[----:B--2---:R-:W-:Y:S05]  /*9af0*/  @!P0 NANOSLEEP.SYNCS 0x989680 ;  /* 0x009896800000895d */ /* 0x004fea0003900000 */
[----:B------:R-:W2:Y:S02]  /*9b00*/  @!P0 SYNCS.PHASECHK.TRANS64 P0, [R2+URZ+0x190], R3 ;  /* 0x00019003020085a7 */ /* 0x000ea400080010ff */
[----:B--2---:R-:W-:Y:S05]  /*9b10*/  @!P0 BRA `(.L_x_33) ;  /* 0xfffffffc00f08947 */ /* 0x004fea000383ffff */
[----:B------:R-:W-:Y:S05]  /*9b20*/  BRA `(.L_x_145) ;  /* 0xffffff8400047947 */ /* 0x000fea000383ffff */
.L_x_37:
[----:B----4-:R-:W-:-:S07]  /*9b30*/  MOV R0, UR5 ;  /* 0x0000000500007c02 */ /* 0x010fce0008000f00 */
.L_x_146:
[----:B-1----:R1:W2:Y:S02]  /*9b40*/  SYNCS.PHASECHK.TRANS64.TRYWAIT P0, [R0+URZ], R2 ;  /* 0x00000002000075a7 */ /* 0x0022a400080011ff */
[----:B--2---:R-:W-:Y:S05]  /*9b50*/  @!P0 NANOSLEEP.SYNCS 0x989680 ;  /* 0x009896800000895d */ /* 0x004fea0003900000 */
[----:B------:R-:W2:Y:S02]  /*9b60*/  @!P0 SYNCS.PHASECHK.TRANS64 P0, [R0+URZ], R2 ;  /* 0x00000002000085a7 */ /* 0x000ea400080010ff */
[----:B--2---:R-:W-:Y:S05]  /*9b70*/  @!P0 BRA `(.L_x_146) ;  /* 0xfffffffc00f08947 */ /* 0x004fea000383ffff */
[----:B------:R-:W-:Y:S05]  /*9b80*/  BRA `(.L_x_147) ;  /* 0xffffff8800747947 */ /* 0x000fea000383ffff */
.L_x_38:
[----:B----4-:R-:W-:-:S07]  /*9b90*/  MOV R0, UR5 ;  /* 0x0000000500007c02 */ /* 0x010fce0008000f00 */
.L_x_148:
[----:B-1----:R1:W2:Y:S02]  /*9ba0*/  SYNCS.PHASECHK.TRANS64.TRYWAIT P0, [R0+URZ], R3 ;  /* 0x00000003000075a7 */ /* 0x0022a400080011ff */
[----:B--2---:R-:W-:Y:S05]  /*9bb0*/  @!P0 NANOSLEEP.SYNCS 0x989680 ;  /* 0x009896800000895d */ /* 0x004fea0003900000 */
[----:B------:R-:W2:Y:S02]  /*9bc0*/  @!P0 SYNCS.PHASECHK.TRANS64 P0, [R0+URZ], R3 ;  /* 0x00000003000085a7 */ /* 0x000ea400080010ff */
[----:B--2---:R-:W-:Y:S05]  /*9bd0*/  @!P0 BRA `(.L_x_148) ;  /* 0xfffffffc00f08947 */ /* 0x004fea000383ffff */
[----:B------:R-:W-:Y:S05]  /*9be0*/  BRA `(.L_x_149) ;  /* 0xffffff8800807947 */ /* 0x000fea000383ffff */
.L_x_39:
[----:B----4-:R-:W-:-:S07]  /*9bf0*/  MOV R0, UR5 ;  /* 0x0000000500007c02 */ /* 0x010fce0008000f00 */
.L_x_150:
[----:B-1----:R1:W2:Y:S02]  /*9c00*/  SYNCS.PHASECHK.TRANS64.TRYWAIT P0, [R0+URZ], R3 ;  /* 0x00000003000075a7 */ /* 0x0022a400080011ff */
[----:B--2---:R-:W-:Y:S05]  /*9c10*/  @!P0 NANOSLEEP.SYNCS 0x989680 ;  /* 0x009896800000895d */ /* 0x004fea0003900000 */
[----:B------:R-:W2:Y:S02]  /*9c20*/  @!P0 SYNCS.PHASECHK.TRANS64 P0, [R0+URZ], R3 ;  /* 0x00000003000085a7 */ /* 0x000ea400080010ff */
[----:B--2---:R-:W-:Y:S05]  /*9c30*/  @!P0 BRA `(.L_x_150) ;  /* 0xfffffffc00f08947 */ /* 0x004fea000383ffff */
[----:B------:R-:W-:Y:S05]  /*9c40*/  BRA `(.L_x_151) ;  /* 0xffffff88008c7947 */ /* 0x000fea000383ffff */
.L_x_40:
[----:B----4-:R-:W-:-:S07]  /*9c50*/  MOV R0, UR5 ;  /* 0x0000000500007c02 */ /* 0x010fce0008000f00 */
.L_x_152:
[----:B-1----:R1:W2:Y:S02]  /*9c60*/  SYNCS.PHASECHK.TRANS64.TRYWAIT P0, [R0+URZ], R3 ;  /* 0x00000003000075a7 */ /* 0x0022a400080011ff */
[----:B--2---:R-:W-:Y:S05]  /*9c70*/  @!P0 NANOSLEEP.SYNCS 0x989680 ;  /* 0x009896800000895d */ /* 0x004fea0003900000 */
[----:B------:R-:W2:Y:S02]  /*9c80*/  @!P0 SYNCS.PHASECHK.TRANS64 P0, [R0+URZ], R3 ;  /* 0x00000003000085a7 */ /* 0x000ea400080010ff */
[----:B--2---:R-:W-:Y:S05]  /*9c90*/  @!P0 BRA `(.L_x_152) ;  /* 0xfffffffc00f08947 */ /* 0x004fea000383ffff */
[----:B------:R-:W-:Y:S05]  /*9ca0*/  BRA `(.L_x_153) ;  /* 0xffffff8800987947 */ /* 0x000fea000383ffff */
.L_x_41:
[----:B----4-:R-:W-:-:S07]  /*9cb0*/  MOV R0, UR5 ;  /* 0x0000000500007c02 */ /* 0x010fce0008000f00 */
.L_x_154:
[----:B-1----:R1:W2:Y:S02]  /*9cc0*/  SYNCS.PHASECHK.TRANS64.TRYWAIT P0, [R0+URZ], R3 ;  /* 0x00000003000075a7 */ /* 0x0022a400080011ff */
[----:B--2---:R-:W-:Y:S05]  /*9cd0*/  @!P0 NANOSLEEP.SYNCS 0x989680 ;  /* 0x009896800000895d */ /* 0x004fea0003900000 */
[----:B------:R-:W2:Y:S02]  /*9ce0*/  @!P0 SYNCS.PHASECHK.TRANS64 P0, [R0+URZ], R3 ;  /* 0x00000003000085a7 */ /* 0x000ea400080010ff */
[----:B--2---:R-:W-:Y:S05]  /*9cf0*/  @!P0 BRA `(.L_x_154) ;  /* 0xfffffffc00f08947 */ /* 0x004fea000383ffff */
[----:B------:R-:W-:Y:S05]  /*9d00*/  BRA `(.L_x_155) ;  /* 0xffffff8800a47947 */ /* 0x000fea000383ffff */
.L_x_42:
[----:B----4-:R-:W-:-:S07]  /*9d10*/  MOV R0, UR5 ;  /* 0x0000000500007c02 */ /* 0x010fce0008000f00 */
.L_x_156:
[----:B-1----:R1:W2:Y:S02]  /*9d20*/  SYNCS.PHASECHK.TRANS64.TRYWAIT P0, [R0+URZ], R3 ;  /* 0x00000003000075a7 */ /* 0x0022a400080011ff */
[----:B--2---:R-:W-:Y:S05]  /*9d30*/  @!P0 NANOSLEEP.SYNCS 0x989680 ;  /* 0x009896800000895d */ /* 0x004fea0003900000 */
[----:B------:R-:W2:Y:S02]  /*9d40*/  @!P0 SYNCS.PHASECHK.TRANS64 P0, [R0+URZ], R3 ;  /* 0x00000003000085a7 */ /* 0x000ea400080010ff */
[----:B--2---:R-:W-:Y:S05]  /*9d50*/  @!P0 BRA `(.L_x_156) ;  /* 0xfffffffc00f08947 */ /* 0x004fea000383ffff */
[----:B------:R-:W-:Y:S05]  /*9d60*/  BRA `(.L_x_157) ;  /* 0xffffff8800b07947 */ /* 0x000fea000383ffff */
.L_x_43:
[----:B----4-:R-:W-:-:S07]  /*9d70*/  MOV R0, UR5 ;  /* 0x0000000500007c02 */ /* 0x010fce0008000f00 */
.L_x_158:
[----:B-1----:R1:W2:Y:S02]  /*9d80*/  SYNCS.PHASECHK.TRANS64.TRYWAIT P0, [R0+URZ], R3 ;  /* 0x00000003000075a7 */ /* 0x0022a400080011ff */
[----:B--2---:R-:W-:Y:S05]  /*9d90*/  @!P0 NANOSLEEP.SYNCS 0x989680 ;  /* 0x009896800000895d */ /* 0x004fea0003900000 */
[----:B------:R-:W2:Y:S02]  /*9da0*/  @!P0 SYNCS.PHASECHK.TRANS64 P0, [R0+URZ], R3 ;  /* 0x00000003000085a7 */ /* 0x000ea400080010ff */
[----:B--2---:R-:W-:Y:S05]  /*9db0*/  @!P0 BRA `(.L_x_158) ;  /* 0xfffffffc00f08947 */ /* 0x004fea000383ffff */
[----:B------:R-:W-:Y:S05]  /*9dc0*/  BRA `(.L_x_159) ;  /* 0xffffff8800bc7947 */ /* 0x000fea000383ffff */
.L_x_44:
[----:B----4-:R-:W-:-:S07]  /*9dd0*/  MOV R0, UR5 ;  /* 0x0000000500007c02 */ /* 0x010fce0008000f00 */
.L_x_160:
[----:B-1----:R1:W2:Y:S02]  /*9de0*/  SYNCS.PHASECHK.TRANS64.TRYWAIT P0, [R0+URZ], R3 ;  /* 0x00000003000075a7 */ /* 0x0022a400080011ff */
[----:B--2---:R-:W-:Y:S05]  /*9df0*/  @!P0 NANOSLEEP.SYNCS 0x989680 ;  /* 0x009896800000895d */ /* 0x004fea0003900000 */
[----:B------:R-:W2:Y:S02]  /*9e00*/  @!P0 SYNCS.PHASECHK.TRANS64 P0, [R0+URZ], R3 ;  /* 0x00000003000085a7 */ /* 0x000ea400080010ff */
[----:B--2---:R-:W-:Y:S05]  /*9e10*/  @!P0 BRA `(.L_x_160) ;  /* 0xfffffffc00f08947 */ /* 0x004fea000383ffff */
[----:B------:R-:W-:Y:S05]  /*9e20*/  BRA `(.L_x_161) ;  /* 0xffffff8800c87947 */ /* 0x000fea000383ffff */
.L_x_45:
[----:B----4-:R-:W-:-:S07]  /*9e30*/  MOV R0, UR5 ;  /* 0x0000000500007c02 */ /* 0x010fce0008000f00 */
.L_x_162:
[----:B-1----:R1:W2:Y:S02]  /*9e40*/  SYNCS.PHASECHK.TRANS64.TRYWAIT P0, [R0+URZ], R3 ;  /* 0x00000003000075a7 */ /* 0x0022a400080011ff */
[----:B--2---:R-:W-:Y:S05]  /*9e50*/  @!P0 NANOSLEEP.SYNCS 0x989680 ;  /* 0x009896800000895d */ /* 0x004fea0003900000 */
[----:B------:R-:W2:Y:S02]  /*9e60*/  @!P0 SYNCS.PHASECHK.TRANS64 P0, [R0+URZ], R3 ;  /* 0x00000003000085a7 */ /* 0x000ea400080010ff */
[----:B--2---:R-:W-:Y:S05]  /*9e70*/  @!P0 BRA `(.L_x_162) ;  /* 0xfffffffc00f08947 */ /* 0x004fea000383ffff */
[----:B------:R-:W-:Y:S05]  /*9e80*/  BRA `(.L_x_163) ;  /* 0xffffff8800d47947 */ /* 0x000fea000383ffff */
.L_x_46:
[----:B----4-:R-:W-:-:S07]  /*9e90*/  MOV R0, UR5 ;  /* 0x0000000500007c02 */ /* 0x010fce0008000f00 */
.L_x_164:
[----:B-1----:R1:W2:Y:S02]  /*9ea0*/  SYNCS.PHASECHK.TRANS64.TRYWAIT P0, [R0+URZ], R3 ;  /* 0x00000003000075a7 */ /* 0x0022a400080011ff */
[----:B--2---:R-:W-:Y:S05]  /*9eb0*/  @!P0 NANOSLEEP.SYNCS 0x989680 ;  /* 0x009896800000895d */ /* 0x004fea0003900000 */
[----:B------:R-:W2:Y:S02]  /*9ec0*/  @!P0 SYNCS.PHASECHK.TRANS64 P0, [R0+URZ], R3 ;  /* 0x00000003000085a7 */ /* 0x000ea400080010ff */
[----:B--2---:R-:W-:Y:S05]  /*9ed0*/  @!P0 BRA `(.L_x_164) ;  /* 0xfffffffc00f08947 */ /* 0x004fea000383ffff */
[----:B------:R-:W-:Y:S05]  /*9ee0*/  BRA `(.L_x_165) ;  /* 0xffffff8800e07947 */ /* 0x000fea000383ffff */
.L_x_47:
[----:B----4-:R-:W-:-:S07]  /*9ef0*/  MOV R0, UR5 ;  /* 0x0000000500007c02 */ /* 0x010fce0008000f00 */
.L_x_166:
[----:B-1----:R1:W2:Y:S02]  /*9f00*/  SYNCS.PHASECHK.TRANS64.TRYWAIT P0, [R0+URZ], R3 ;  /* 0x00000003000075a7 */ /* 0x0022a400080011ff */
[----:B--2---:R-:W-:Y:S05]  /*9f10*/  @!P0 NANOSLEEP.SYNCS 0x989680 ;  /* 0x009896800000895d */ /* 0x004fea0003900000 */
[----:B------:R-:W2:Y:S02]  /*9f20*/  @!P0 SYNCS.PHASECHK.TRANS64 P0, [R0+URZ], R3 ;  /* 0x00000003000085a7 */ /* 0x000ea400080010ff */
[----:B--2---:R-:W-:Y:S05]  /*9f30*/  @!P0 BRA `(.L_x_166) ;  /* 0xfffffffc00f08947 */ /* 0x004fea000383ffff */
[----:B------:R-:W-:Y:S05]  /*9f40*/  BRA `(.L_x_167) ;  /* 0xffffff8800ec7947 */ /* 0x000fea000383ffff */
.L_x_48:
[----:B----4-:R-:W-:-:S07]  /*9f50*/  MOV R0, UR5 ;  /* 0x0000000500007c02 */ /* 0x010fce0008000f00 */
.L_x_168:
[----:B-1----:R1:W2:Y:S02]  /*9f60*/  SYNCS.PHASECHK.TRANS64.TRYWAIT P0, [R0+URZ], R3 ;  /* 0x00000003000075a7 */ /* 0x0022a400080011ff */
[----:B--2---:R-:W-:Y:S05]  /*9f70*/  @!P0 NANOSLEEP.SYNCS 0x989680 ;  /* 0x009896800000895d */ /* 0x004fea0003900000 */
[----:B------:R-:W2:Y:S02]  /*9f80*/  @!P0 SYNCS.PHASECHK.TRANS64 P0, [R0+URZ], R3 ;  /* 0x00000003000085a7 */ /* 0x000ea400080010ff */
[----:B--2---:R-:W-:Y:S05]  /*9f90*/  @!P0 BRA `(.L_x_168) ;  /* 0xfffffffc00f08947 */ /* 0x004fea000383ffff */
[----:B------:R-:W-:Y:S05]  /*9fa0*/  BRA `(.L_x_169) ;  /* 0xffffff8800f87947 */ /* 0x000fea000383ffff */
.L_x_49:
[----:B----4-:R-:W-:-:S07]  /*9fb0*/  MOV R0, UR5 ;  /* 0x0000000500007c02 */ /* 0x010fce0008000f00 */
.L_x_170:
[----:B-1----:R1:W2:Y:S02]  /*9fc0*/  SYNCS.PHASECHK.TRANS64.TRYWAIT P0, [R0+URZ], R3 ;  /* 0x00000003000075a7 */ /* 0x0022a400080011ff */
[----:B--2---:R-:W-:Y:S05]  /*9fd0*/  @!P0 NANOSLEEP.SYNCS 0x989680 ;  /* 0x009896800000895d */ /* 0x004fea0003900000 */
[----:B------:R-:W2:Y:S02]  /*9fe0*/  @!P0 SYNCS.PHASECHK.TRANS64 P0, [R0+URZ], R3 ;  /* 0x00000003000085a7 */ /* 0x000ea400080010ff */
[----:B--2---:R-:W-:Y:S05]  /*9ff0*/  @!P0 BRA `(.L_x_170) ;  /* 0xfffffffc00f08947 */ /* 0x004fea000383ffff */
[----:B------:R-:W-:Y:S05]  /*a000*/  BRA `(.L_x_171) ;  /* 0xffffff8c00047947 */ /* 0x000fea000383ffff */
.L_x_50:
[----:B----4-:R-:W-:-:S07]  /*a010*/  MOV R0, UR5 ;  /* 0x0000000500007c02 */ /* 0x010fce0008000f00 */
.L_x_172:
[----:B-1----:R1:W2:Y:S02]  /*a020*/  SYNCS.PHASECHK.TRANS64.TRYWAIT P0, [R0+URZ], R3 ;  /* 0x00000003000075a7 */ /* 0x0022a400080011ff */
[----:B--2---:R-:W-:Y:S05]  /*a030*/  @!P0 NANOSLEEP.SYNCS 0x989680 ;  /* 0x009896800000895d */ /* 0x004fea0003900000 */
[----:B------:R-:W2:Y:S02]  /*a040*/  @!P0 SYNCS.PHASECHK.TRANS64 P0, [R0+URZ], R3 ;  /* 0x00000003000085a7 */ /* 0x000ea400080010ff */
[----:B--2---:R-:W-:Y:S05]  /*a050*/  @!P0 BRA `(.L_x_172) ;  /* 0xfffffffc00f08947 */ /* 0x004fea000383ffff */
[----:B------:R-:W-:Y:S05]  /*a060*/  BRA `(.L_x_173) ;  /* 0xffffff8c00107947 */ /* 0x000fea000383ffff */
.L_x_51:
[----:B----4-:R-:W-:-:S07]  /*a070*/  MOV R0, UR5 ;  /* 0x0000000500007c02 */ /* 0x010fce0008000f00 */
.L_x_174:
[----:B-1----:R1:W2:Y:S02]  /*a080*/  SYNCS.PHASECHK.TRANS64.TRYWAIT P0, [R0+URZ], R3 ;  /* 0x00000003000075a7 */ /* 0x0022a400080011ff */
[----:B--2---:R-:W-:Y:S05]  /*a090*/  @!P0 NANOSLEEP.SYNCS 0x989680 ;  /* 0x009896800000895d */ /* 0x004fea0003900000 */
[----:B------:R-:W2:Y:S02]  /*a0a0*/  @!P0 SYNCS.PHASECHK.TRANS64 P0, [R0+URZ], R3 ;  /* 0x00000003000085a7 */ /* 0x000ea400080010ff */
[----:B--2---:R-:W-:Y:S05]  /*a0b0*/  @!P0 BRA `(.L_x_174) ;  /* 0xfffffffc00f08947 */ /* 0x004fea000383ffff */
[----:B------:R-:W-:Y:S05]  /*a0c0*/  BRA `(.L_x_175) ;  /* 0xffffff8c001c7947 */ /* 0x000fea000383ffff */
.L_x_52:
[----:B----4-:R-:W-:-:S07]  /*a0d0*/  MOV R0, UR5 ;  /* 0x0000000500007c02 */ /* 0x010fce0008000f00 */
.L_x_176:
[----:B-1----:R1:W2:Y:S02]  /*a0e0*/  SYNCS.PHASECHK.TRANS64.TRYWAIT P0, [R0+URZ], R3 ;  /* 0x00000003000075a7 */ /* 0x0022a400080011ff */
[----:B--2---:R-:W-:Y:S05]  /*a0f0*/  @!P0 NANOSLEEP.SYNCS 0x989680 ;  /* 0x009896800000895d */ /* 0x004fea0003900000 */
[----:B------:R-:W2:Y:S02]  /*a100*/  @!P0 SYNCS.PHASECHK.TRANS64 P0, [R0+URZ], R3 ;  /* 0x00000003000085a7 */ /* 0x000ea400080010ff */
[----:B--2---:R-:W-:Y:S05]  /*a110*/  @!P0 BRA `(.L_x_176) ;  /* 0xfffffffc00f08947 */ /* 0x004fea000383ffff */
[----:B------:R-:W-:Y:S05]  /*a120*/  BRA `(.L_x_177) ;  /* 0xffffff8c00287947 */ /* 0x000fea000383ffff */
.L_x_53:
[----:B----4-:R-:W-:-:S07]  /*a130*/  MOV R0, UR5 ;  /* 0x0000000500007c02 */ /* 0x010fce0008000f00 */
.L_x_178:
[----:B-1----:R1:W2:Y:S02]  /*a140*/  SYNCS.PHASECHK.TRANS64.TRYWAIT P0, [R0+URZ], R3 ;  /* 0x00000003000075a7 */ /* 0x0022a400080011ff */
[----:B--2---:R-:W-:Y:S05]  /*a150*/  @!P0 NANOSLEEP.SYNCS 0x989680 ;  /* 0x009896800000895d */ /* 0x004fea0003900000 */
[----:B------:R-:W2:Y:S02]  /*a160*/  @!P0 SYNCS.PHASECHK.TRANS64 P0, [R0+URZ], R3 ;  /* 0x00000003000085a7 */ /* 0x000ea400080010ff */
[----:B--2---:R-:W-:Y:S05]  /*a170*/  @!P0 BRA `(.L_x_178) ;  /* 0xfffffffc00f08947 */ /* 0x004fea000383ffff */
[----:B------:R-:W-:Y:S05]  /*a180*/  BRA `(.L_x_179) ;  /* 0xffffff8c00347947 */ /* 0x000fea000383ffff */
.L_x_54:
[----:B----4-:R-:W-:-:S07]  /*a190*/  MOV R0, UR5 ;  /* 0x0000000500007c02 */ /* 0x010fce0008000f00 */
.L_x_180:
[----:B-1----:R1:W2:Y:S02]  /*a1a0*/  SYNCS.PHASECHK.TRANS64.TRYWAIT P0, [R0+URZ], R3 ;  /* 0x00000003000075a7 */ /* 0x0022a400080011ff */
[----:B--2---:R-:W-:Y:S05]  /*a1b0*/  @!P0 NANOSLEEP.SYNCS 0x989680 ;  /* 0x009896800000895d */ /* 0x004fea0003900000 */
[----:B------:R-:W2:Y:S02]  /*a1c0*/  @!P0 SYNCS.PHASECHK.TRANS64 P0, [R0+URZ], R3 ;  /* 0x00000003000085a7 */ /* 0x000ea400080010ff */
[----:B--2---:R-:W-:Y:S05]  /*a1d0*/  @!P0 BRA `(.L_x_180) ;  /* 0xfffffffc00f08947 */ /* 0x004fea000383ffff */
[----:B------:R-:W-:Y:S05]  /*a1e0*/  BRA `(.L_x_181) ;  /* 0xffffff8c00407947 */ /* 0x000fea000383ffff */
.L_x_55:
[----:B----4-:R-:W-:-:S07]  /*a1f0*/  MOV R0, UR5 ;  /* 0x0000000500007c02 */ /* 0x010fce0008000f00 */
.L_x_182:
[----:B-1----:R1:W2:Y:S02]  /*a200*/  SYNCS.PHASECHK.TRANS64.TRYWAIT P0, [R0+URZ], R3 ;  /* 0x00000003000075a7 */ /* 0x0022a400080011ff */
[----:B--2---:R-:W-:Y:S05]  /*a210*/  @!P0 NANOSLEEP.SYNCS 0x989680 ;  /* 0x009896800000895d */ /* 0x004fea0003900000 */
[----:B------:R-:W2:Y:S02]  /*a220*/  @!P0 SYNCS.PHASECHK.TRANS64 P0, [R0+URZ], R3 ;  /* 0x00000003000085a7 */ /* 0x000ea400080010ff */
[----:B--2---:R-:W-:Y:S05]  /*a230*/  @!P0 BRA `(.L_x_182) ;  /* 0xfffffffc00f08947 */ /* 0x004fea000383ffff */
[----:B------:R-:W-:Y:S05]  /*a240*/  BRA `(.L_x_183) ;  /* 0xffffff8c004c7947 */ /* 0x000fea000383ffff */
.L_x_58:
[----:B-1----:R1:W2:Y:S02]  /*a250*/  SYNCS.PHASECHK.TRANS64.TRYWAIT P0, [R0+URZ+0x1f0], R4 ;  /* 0x0001f004000075a7 */ /* 0x0022a400080011ff */
[----:B--2---:R-:W-:Y:S05]  /*a260*/  @!P0 NANOSLEEP.SYNCS 0x989680 ;  /* 0x009896800000895d */ /* 0x004fea0003900000 */
[----:B------:R-:W2:Y:S02]  /*a270*/  @!P0 SYNCS.PHASECHK.TRANS64 P0, [R0+URZ+0x1f0], R4 ;  /* 0x0001f004000085a7 */ /* 0x000ea400080010ff */
[----:B--2---:R-:W-:Y:S05]  /*a280*/  @!P0 BRA `(.L_x_58) ;  /* 0xfffffffc00f08947 */ /* 0x004fea000383ffff */
[----:B------:R-:W-:Y:S05]  /*a290*/  BRA `(.L_x_184) ;  /* 0xffffff8c00a87947 */ /* 0x000fea000383ffff */
.L_x_59:
[----:B------:R-:W-:-:S07]  /*a2a0*/  MOV R0, UR5 ;  /* 0x0000000500007c02 */ /* 0x000fce0008000f00 */
.L_x_185:
[----:B-1----:R1:W2:Y:S02]  /*a2b0*/  SYNCS.PHASECHK.TRANS64.TRYWAIT P0, [R0+URZ+0x1a0], R5 ;  /* 0x0001a005000075a7 */ /* 0x0022a400080011ff */
[----:B--2---:R-:W-:Y:S05]  /*a2c0*/  @!P0 NANOSLEEP.SYNCS 0x989680 ;  /* 0x009896800000895d */ /* 0x004fea0003900000 */
[----:B------:R-:W2:Y:S02]  /*a2d0*/  @!P0 SYNCS.PHASECHK.TRANS64 P0, [R0+URZ+0x1a0], R5 ;  /* 0x0001a005000085a7 */ /* 0x000ea400080010ff */
[----:B--2---:R-:W-:Y:S05]  /*a2e0*/  @!P0 BRA `(.L_x_185) ;  /* 0xfffffffc00f08947 */ /* 0x004fea000383ffff */
[----:B------:R-:W-:Y:S05]  /*a2f0*/  BRA `(.L_x_186) ;  /* 0xffffff8c00b87947 */ /* 0x000fea000383ffff */
.L_x_60:
[----:B-1----:R1:W2:Y:S02]  /*a300*/  SYNCS.PHASECHK.TRANS64.TRYWAIT P1, [R0+URZ+0x190], R4 ;  /* 0x00019004000075a7 */ /* 0x0022a400080211ff */
[----:B--2---:R-:W-:Y:S05]  /*a310*/  @!P1 NANOSLEEP.SYNCS 0x989680 ;  /* 0x009896800000995d */ /* 0x004fea0003900000 */
[----:B------:R-:W2:Y:S02]  /*a320*/  @!P1 SYNCS.PHASECHK.TRANS64 P1, [R0+URZ+0x190], R4 ;  /* 0x00019004000095a7 */ /* 0x000ea400080210ff */
[----:B--2---:R-:W-:Y:S05]  /*a330*/  @!P1 BRA `(.L_x_60) ;  /* 0xfffffffc00f09947 */ /* 0x004fea000383ffff */
[----:B------:R-:W-:Y:S05]  /*a340*/  BRA `(.L_x_187) ;  /* 0xffffff8c00e87947 */ /* 0x000fea000383ffff */
.L_x_63:
[----:B------:R-:W-:-:S07]  /*a350*/  MOV R0, UR5 ;  /* 0x0000000500007c02 */ /* 0x000fce0008000f00 */
.L_x_188:
[----:B-1----:R1:W2:Y:S02]  /*a360*/  SYNCS.PHASECHK.TRANS64.TRYWAIT P0, [R0+URZ+0x1a0], R2 ;  /* 0x0001a002000075a7 */ /* 0x0022a400080011ff */
[----:B--2---:R-:W-:Y:S05]  /*a370*/  @!P0 NANOSLEEP.SYNCS 0x989680 ;  /* 0x009896800000895d */ /* 0x004fea0003900000 */
[----:B------:R-:W2:Y:S02]  /*a380*/  @!P0 SYNCS.PHASECHK.TRANS64 P0, [R0+URZ+0x1a0], R2 ;  /* 0x0001a002000085a7 */ /* 0x000ea400080010ff */
[----:B--2---:R-:W-:Y:S05]  /*a390*/  @!P0 BRA `(.L_x_188) ;  /* 0xfffffffc00f08947 */ /* 0x004fea000383ffff */
[----:B------:R-:W-:Y:S05]  /*a3a0*/  BRA `(.L_x_62) ;  /* 0xffffff90003c7947 */ /* 0x000fea000383ffff */
.L_x_70:
[----:B-1----:R1:W2:Y:S02]  /*a3b0*/  SYNCS.PHASECHK.TRANS64.TRYWAIT P1, [R0+URZ+0x190], R2 ;  /* 0x00019002000075a7 */ /* 0x0022a400080211ff */
[----:B--2---:R-:W-:Y:S05]  /*a3c0*/  @!P1 NANOSLEEP.SYNCS 0x989680 ;  /* 0x009896800000995d */ /* 0x004fea0003900000 */
[----:B------:R-:W2:Y:S02]  /*a3d0*/  @!P1 SYNCS.PHASECHK.TRANS64 P1, [R0+URZ+0x190], R2 ;  /* 0x00019002000095a7 */ /* 0x000ea400080210ff */
[----:B--2---:R-:W-:Y:S05]  /*a3e0*/  @!P1 BRA `(.L_x_70) ;  /* 0xfffffffc00f09947 */ /* 0x004fea000383ffff */
[----:B------:R-:W-:Y:S05]  /*a3f0*/  BRA `(.L_x_189) ;  /* 0xffffff9400907947 */ /* 0x000fea000383ffff */
.L_x_71:
[----:B------:R-:W-:-:S07]  /*a400*/  MOV R2, UR9 ;  /* 0x0000000900027c02 */ /* 0x000fce0008000f00 */
.L_x_190:
[----:B-1----:R1:W2:Y:S02]  /*a410*/  SYNCS.PHASECHK.TRANS64.TRYWAIT P0, [R2+URZ+0x1d0], R0 ;  /* 0x0001d000020075a7 */ /* 0x0022a400080011ff */
[----:B--2---:R-:W-:Y:S05]  /*a420*/  @!P0 NANOSLEEP.SYNCS 0x989680 ;  /* 0x009896800000895d */ /* 0x004fea0003900000 */
[----:B------:R-:W2:Y:S02]  /*a430*/  @!P0 SYNCS.PHASECHK.TRANS64 P0, [R2+URZ+0x1d0], R0 ;  /* 0x0001d000020085a7 */ /* 0x000ea400080010ff */
[----:B--2---:R-:W-:Y:S05]  /*a440*/  @!P0 BRA `(.L_x_190) ;  /* 0xfffffffc00f08947 */ /* 0x004fea000383ffff */
[----:B------:R-:W-:Y:S05]  /*a450*/  BRA `(.L_x_191) ;  /* 0xffffff9400c47947 */ /* 0x000fea000383ffff */
.L_x_74:
[----:B------:R-:W-:Y:S07]  /*a460*/  MOV R0, UR7 ;  /* 0x0000000700007c02 */ /* 0x000fee0008000f00 */
.L_x_192:
[----:B-1----:R1:W2:Y:S02]  /*a470*/  SYNCS.PHASECHK.TRANS64.TRYWAIT P0, [R0+URZ], R2 ;  /* 0x00000002000075a7 */ /* 0x0022a400080011ff */
[----:B--2---:R-:W-:Y:S05]  /*a480*/  @!P0 NANOSLEEP.SYNCS 0x989680 ;  /* 0x009896800000895d */ /* 0x004fea0003900000 */
[----:B------:R-:W2:Y:S02]  /*a490*/  @!P0 SYNCS.PHASECHK.TRANS64 P0, [R0+URZ], R2 ;  /* 0x00000002000085a7 */ /* 0x000ea400080010ff */
[----:B--2---:R-:W-:Y:S05]  /*a4a0*/  @!P0 BRA `(.L_x_192) ;  /* 0xfffffffc00f08947 */ /* 0x004fea000383ffff */
[----:B------:R-:W-:Y:S05]  /*a4b0*/  BRA `(.L_x_73) ;  /* 0xffffff9400fc7947 */ /* 0x000fea000383ffff */
.L_x_77:
[----:B------:R-:W-:-:S07]  /*a4c0*/  MOV R0, UR5 ;  /* 0x0000000500007c02 */ /* 0x000fce0008000f00 */
.L_x_193:
[----:B--2---:R2:W3:Y:S02]  /*a4d0*/  SYNCS.PHASECHK.TRANS64.TRYWAIT P0, [R0+URZ], R2 ;  /* 0x00000002000075a7 */ /* 0x0044e400080011ff */
[----:B---3--:R-:W-:Y:S05]  /*a4e0*/  @!P0 NANOSLEEP.SYNCS 0x989680 ;  /* 0x009896800000895d */ /* 0x008fea0003900000 */
[----:B------:R-:W3:Y:S02]  /*a4f0*/  @!P0 SYNCS.PHASECHK.TRANS64 P0, [R0+URZ], R2 ;  /* 0x00000002000085a7 */ /* 0x000ee400080010ff */
[----:B---3--:R-:W-:Y:S05]  /*a500*/  @!P0 BRA `(.L_x_193) ;  /* 0xfffffffc00f08947 */ /* 0x008fea000383ffff */
[----:B------:R-:W-:Y:S05]  /*a510*/  BRA `(.L_x_194) ;  /* 0xffffff9800a07947 */ /* 0x000fea000383ffff */
.L_x_78:
[----:B------:R-:W-:-:S07]  /*a520*/  MOV R0, UR5 ;  /* 0x0000000500007c02 */ /* 0x000fce0008000f00 */
.L_x_195:
[----:B--2---:R2:W3:Y:S02]  /*a530*/  SYNCS.PHASECHK.TRANS64.TRYWAIT P0, [R0+URZ], R3 ;  /* 0x00000003000075a7 */ /* 0x0044e400080011ff */
[----:B---3--:R-:W-:Y:S05]  /*a540*/  @!P0 NANOSLEEP.SYNCS 0x989680 ;  /* 0x009896800000895d */ /* 0x008fea0003900000 */
[----:B------:R-:W3:Y:S02]  /*a550*/  @!P0 SYNCS.PHASECHK.TRANS64 P0, [R0+URZ], R3 ;  /* 0x00000003000085a7 */ /* 0x000ee400080010ff */
[----:B---3--:R-:W-:Y:S05]  /*a560*/  @!P0 BRA `(.L_x_195) ;  /* 0xfffffffc00f08947 */ /* 0x008fea000383ffff */
[----:B------:R-:W-:Y:S05]  /*a570*/  BRA `(.L_x_196) ;  /* 0xffffff9800ac7947 */ /* 0x000fea000383ffff */
.L_x_79:
[----:B------:R-:W-:-:S07]  /*a580*/  MOV R0, UR5 ;  /* 0x0000000500007c02 */ /* 0x000fce0008000f00 */
.L_x_197:
[----:B--2---:R2:W3:Y:S02]  /*a590*/  SYNCS.PHASECHK.TRANS64.TRYWAIT P0, [R0+URZ], R3 ;  /* 0x00000003000075a7 */ /* 0x0044e400080011ff */
[----:B---3--:R-:W-:Y:S05]  /*a5a0*/  @!P0 NANOSLEEP.SYNCS 0x989680 ;  /* 0x009896800000895d */ /* 0x008fea0003900000 */
[----:B------:R-:W3:Y:S02]  /*a5b0*/  @!P0 SYNCS.PHASECHK.TRANS64 P0, [R0+URZ], R3 ;  /* 0x00000003000085a7 */ /* 0x000ee400080010ff */
[----:B---3--:R-:W-:Y:S05]  /*a5c0*/  @!P0 BRA `(.L_x_197) ;  /* 0xfffffffc00f08947 */ /* 0x008fea000383ffff */
[----:B------:R-:W-:Y:S05]  /*a5d0*/  BRA `(.L_x_198) ;  /* 0xffffff9800b87947 */ /* 0x000fea000383ffff */
.L_x_80:
[----:B--2---:R-:W-:-:S07]  /*a5e0*/  MOV R0, UR7 ;  /* 0x0000000700007c02 */ /* 0x004fce0008000f00 */
.L_x_199:
[----:B--2---:R2:W3:Y:S02]  /*a5f0*/  SYNCS.PHASECHK.TRANS64.TRYWAIT P0, [R0+URZ], R2 ;  /* 0x00000002000075a7 */ /* 0x0044e400080011ff */
[----:B---3--:R-:W-:Y:S05]  /*a600*/  @!P0 NANOSLEEP.SYNCS 0x989680 ;  /* 0x009896800000895d */ /* 0x008fea0003900000 */
[----:B------:R-:W3:Y:S02]  /*a610*/  @!P0 SYNCS.PHASECHK.TRANS64 P0, [R0+URZ], R2 ;  /* 0x00000002000085a7 */ /* 0x000ee400080010ff */
[----:B---3--:R-:W-:Y:S05]  /*a620*/  @!P0 BRA `(.L_x_199) ;  /* 0xfffffffc00f08947 */ /* 0x008fea000383ffff */
[----:B------:R-:W-:Y:S05]  /*a630*/  BRA `(.L_x_200) ;  /* 0xffffff9800c47947 */ /* 0x000fea000383ffff */
.L_x_85:
[----:B--2---:R2:W3:Y:S02]  /*a640*/  SYNCS.PHASECHK.TRANS64.TRYWAIT P0, [R0+URZ+0x190], R2 ;  /* 0x00019002000075a7 */ /* 0x0044e400080011ff */
[----:B---3--:R-:W-:Y:S05]  /*a650*/  @!P0 NANOSLEEP.SYNCS 0x989680 ;  /* 0x009896800000895d */ /* 0x008fea0003900000 */
[----:B------:R-:W3:Y:S02]  /*a660*/  @!P0 SYNCS.PHASECHK.TRANS64 P0, [R0+URZ+0x190], R2 ;  /* 0x00019002000085a7 */ /* 0x000ee400080010ff */
[----:B---3--:R-:W-:Y:S05]  /*a670*/  @!P0 BRA `(.L_x_85) ;  /* 0xfffffffc00f08947 */ /* 0x008fea000383ffff */
[----:B------:R-:W-:Y:S05]  /*a680*/  BRA `(.L_x_201) ;  /* 0xffffff9c00d07947 */ /* 0x000fea000383ffff */
.L_x_88:
[----:B------:R-:W-:Y:S07]  /*a690*/  MOV R0, UR7 ;  /* 0x0000000700007c02 */ /* 0x000fee0008000f00 */
.L_x_202:
[----:B--2---:R2:W3:Y:S02]  /*a6a0*/  SYNCS.PHASECHK.TRANS64.TRYWAIT P0, [R0+URZ+0x188], R2 ;  /* 0x00018802000075a7 */ /* 0x0044e400080011ff */
[----:B---3--:R-:W-:Y:S05]  /*a6b0*/  @!P0 NANOSLEEP.SYNCS 0x989680 ;  /* 0x009896800000895d */ /* 0x008fea0003900000 */
[----:B------:R-:W3:Y:S02]  /*a6c0*/  @!P0 SYNCS.PHASECHK.TRANS64 P0, [R0+URZ+0x188], R2 ;  /* 0x00018802000085a7 */ /* 0x000ee400080010ff */
[----:B---3--:R-:W-:Y:S05]  /*a6d0*/  @!P0 BRA `(.L_x_202) ;  /* 0xfffffffc00f08947 */ /* 0x008fea000383ffff */
[----:B------:R-:W-:Y:S05]  /*a6e0*/  BRA `(.L_x_87) ;  /* 0xffffffa000b07947 */ /* 0x000fea000383ffff */
.L_x_91:
[----:B------:R-:W-:Y:S07]  /*a6f0*/  MOV R0, UR7 ;  /* 0x0000000700007c02 */ /* 0x000fee0008000f00 */
.L_x_203:
[----:B-1----:R1:W2:Y:S02]  /*a700*/  SYNCS.PHASECHK.TRANS64.TRYWAIT P0, [R0+URZ+0x160], R14 ;  /* 0x0001600e000075a7 */ /* 0x0022a400080011ff */
[----:B--2---:R-:W-:Y:S05]  /*a710*/  @!P0 NANOSLEEP.SYNCS 0x989680 ;  /* 0x009896800000895d */ /* 0x004fea0003900000 */
[----:B------:R-:W2:Y:S02]  /*a720*/  @!P0 SYNCS.PHASECHK.TRANS64 P0, [R0+URZ+0x160], R14 ;  /* 0x0001600e000085a7 */ /* 0x000ea400080010ff */
[----:B--2---:R-:W-:Y:S05]  /*a730*/  @!P0 BRA `(.L_x_203) ;  /* 0xfffffffc00f08947 */ /* 0x004fea000383ffff */
[----:B------:R-:W-:Y:S05]  /*a740*/  BRA `(.L_x_204) ;  /* 0xffffffa400287947 */ /* 0x000fea000383ffff */
.L_x_92:
[----:B------:R-:W-:Y:S07]  /*a750*/  MOV R0, UR7 ;  /* 0x0000000700007c02 */ /* 0x000fee0008000f00 */
.L_x_205:
[----:B-1----:R1:W2:Y:S02]  /*a760*/  SYNCS.PHASECHK.TRANS64.TRYWAIT P0, [R0+URZ+0x168], R14 ;  /* 0x0001680e000075a7 */ /* 0x0022a400080011ff */
[----:B--2---:R-:W-:Y:S05]  /*a770*/  @!P0 NANOSLEEP.SYNCS 0x989680 ;  /* 0x009896800000895d */ /* 0x004fea0003900000 */
[----:B------:R-:W2:Y:S02]  /*a780*/  @!P0 SYNCS.PHASECHK.TRANS64 P0, [R0+URZ+0x168], R14 ;  /* 0x0001680e000085a7 */ /* 0x000ea400080010ff */
[----:B--2---:R-:W-:Y:S05]  /*a790*/  @!P0 BRA `(.L_x_205) ;  /* 0xfffffffc00f08947 */ /* 0x004fea000383ffff */
[----:B------:R-:W-:Y:S05]  /*a7a0*/  BRA `(.L_x_206) ;  /* 0xffffffa400607947 */ /* 0x000fea000383ffff */
.L_x_93:
[----:B------:R-:W-:Y:S07]  /*a7b0*/  MOV R0, UR7 ;  /* 0x0000000700007c02 */ /* 0x000fee0008000f00 */
.L_x_207:
[----:B-1----:R1:W2:Y:S02]  /*a7c0*/  SYNCS.PHASECHK.TRANS64.TRYWAIT P0, [R0+URZ+0x170], R14 ;  /* 0x0001700e000075a7 */ /* 0x0022a400080011ff */
[----:B--2---:R-:W-:Y:S05]  /*a7d0*/  @!P0 NANOSLEEP.SYNCS 0x989680 ;  /* 0x009896800000895d */ /* 0x004fea0003900000 */
[----:B------:R-:W2:Y:S02]  /*a7e0*/  @!P0 SYNCS.PHASECHK.TRANS64 P0, [R0+URZ+0x170], R14 ;  /* 0x0001700e000085a7 */ /* 0x000ea400080010ff */
[----:B--2---:R-:W-:Y:S05]  /*a7f0*/  @!P0 BRA `(.L_x_207) ;  /* 0xfffffffc00f08947 */ /* 0x004fea000383ffff */
[----:B------:R-:W-:Y:S05]  /*a800*/  BRA `(.L_x_208) ;  /* 0xffffffa400a47947 */ /* 0x000fea000383ffff */
.L_x_94:
[----:B------:R-:W-:Y:S07]  /*a810*/  MOV R0, UR7 ;  /* 0x0000000700007c02 */ /* 0x000fee0008000f00 */
.L_x_209:
[----:B-1----:R1:W2:Y:S02]  /*a820*/  SYNCS.PHASECHK.TRANS64.TRYWAIT P0, [R0+URZ+0x178], R14 ;  /* 0x0001780e000075a7 */ /* 0x0022a400080011ff */
[----:B--2---:R-:W-:Y:S05]  /*a830*/  @!P0 NANOSLEEP.SYNCS 0x989680 ;  /* 0x009896800000895d */ /* 0x004fea0003900000 */
[----:B------:R-:W2:Y:S02]  /*a840*/  @!P0 SYNCS.PHASECHK.TRANS64 P0, [R0+URZ+0x178], R14 ;  /* 0x0001780e000085a7 */ /* 0x000ea400080010ff */
[----:B--2---:R-:W-:Y:S05]  /*a850*/  @!P0 BRA `(.L_x_209) ;  /* 0xfffffffc00f08947 */ /* 0x004fea000383ffff */
[----:B------:R-:W-:Y:S05]  /*a860*/  BRA `(.L_x_210) ;  /* 0xffffffa800287947 */ /* 0x000fea000383ffff */
.L_x_96:
[----:B------:R-:W-:-:S07]  /*a870*/  MOV R0, UR7 ;  /* 0x0000000700007c02 */ /* 0x000fce0008000f00 */
.L_x_211:
[----:B-1----:R1:W3:Y:S02]  /*a880*/  SYNCS.PHASECHK.TRANS64.TRYWAIT P0, [R0+URZ+0x160], R2 ;  /* 0x00016002000075a7 */ /* 0x0022e400080011ff */
[----:B---3--:R-:W-:Y:S05]  /*a890*/  @!P0 NANOSLEEP.SYNCS 0x989680 ;  /* 0x009896800000895d */ /* 0x008fea0003900000 */
[----:B------:R-:W3:Y:S02]  /*a8a0*/  @!P0 SYNCS.PHASECHK.TRANS64 P0, [R0+URZ+0x160], R2 ;  /* 0x00016002000085a7 */ /* 0x000ee400080010ff */
[----:B---3--:R-:W-:Y:S05]  /*a8b0*/  @!P0 BRA `(.L_x_211) ;  /* 0xfffffffc00f08947 */ /* 0x008fea000383ffff */
[----:B------:R-:W-:Y:S05]  /*a8c0*/  BRA `(.L_x_212) ;  /* 0xffffffa800987947 */ /* 0x000fea000383ffff */
.L_x_97:
[----:B-1----:R-:W-:-:S07]  /*a8d0*/  MOV R0, UR7 ;  /* 0x0000000700007c02 */ /* 0x002fce0008000f00 */
.L_x_213:
[----:B-1----:R1:W3:Y:S02]  /*a8e0*/  SYNCS.PHASECHK.TRANS64.TRYWAIT P0, [R0+URZ+0x168], R2 ;  /* 0x00016802000075a7 */ /* 0x0022e400080011ff */
[----:B---3--:R-:W-:Y:S05]  /*a8f0*/  @!P0 NANOSLEEP.SYNCS 0x989680 ;  /* 0x009896800000895d */ /* 0x008fea0003900000 */
[----:B------:R-:W3:Y:S02]  /*a900*/  @!P0 SYNCS.PHASECHK.TRANS64 P0, [R0+URZ+0x168], R2 ;  /* 0x00016802000085a7 */ /* 0x000ee400080010ff */
[----:B---3--:R-:W-:Y:S05]  /*a910*/  @!P0 BRA `(.L_x_213) ;  /* 0xfffffffc00f08947 */ /* 0x008fea000383ffff */
[----:B------:R-:W-:Y:S05]  /*a920*/  BRA `(.L_x_214) ;  /* 0xffffffa800887947 */ /* 0x000fea000383ffff */
.L_x_98:
[----:B-1----:R-:W-:-:S07]  /*a930*/  MOV R0, UR7 ;  /* 0x0000000700007c02 */ /* 0x002fce0008000f00 */
.L_x_215:
[----:B-1----:R1:W3:Y:S02]  /*a940*/  SYNCS.PHASECHK.TRANS64.TRYWAIT P0, [R0+URZ+0x170], R2 ;  /* 0x00017002000075a7 */ /* 0x0022e400080011ff */
[----:B---3--:R-:W-:Y:S05]  /*a950*/  @!P0 NANOSLEEP.SYNCS 0x989680 ;  /* 0x009896800000895d */ /* 0x008fea0003900000 */
[----:B------:R-:W3:Y:S02]  /*a960*/  @!P0 SYNCS.PHASECHK.TRANS64 P0, [R0+URZ+0x170], R2 ;  /* 0x00017002000085a7 */ /* 0x000ee400080010ff */
[----:B---3--:R-:W-:Y:S05]  /*a970*/  @!P0 BRA `(.L_x_215) ;  /* 0xfffffffc00f08947 */ /* 0x008fea000383ffff */
[----:B------:R-:W-:Y:S05]  /*a980*/  BRA `(.L_x_216) ;  /* 0xffffffa800787947 */ /* 0x000fea000383ffff */
.L_x_100:
[----:B--2---:R2:W4:Y:S02]  /*a990*/  SYNCS.PHASECHK.TRANS64.TRYWAIT P0, [R0+URZ+0x190], R2 ;  /* 0x00019002000075a7 */ /* 0x00452400080011ff */
[----:B----4-:R-:W-:Y:S05]  /*a9a0*/  @!P0 NANOSLEEP.SYNCS 0x989680 ;  /* 0x009896800000895d */ /* 0x010fea0003900000 */
[----:B------:R-:W4:Y:S02]  /*a9b0*/  @!P0 SYNCS.PHASECHK.TRANS64 P0, [R0+URZ+0x190], R2 ;  /* 0x00019002000085a7 */ /* 0x000f2400080010ff */
[----:B----4-:R-:W-:Y:S05]  /*a9c0*/  @!P0 BRA `(.L_x_100) ;  /* 0xfffffffc00f08947 */ /* 0x010fea000383ffff */
[----:B------:R-:W-:Y:S05]  /*a9d0*/  BRA `(.L_x_217) ;  /* 0xffffffac00447947 */ /* 0x000fea000383ffff */
.L_x_111:
[----:B-1----:R1:W3:Y:S02]  /*a9e0*/  SYNCS.PHASECHK.TRANS64.TRYWAIT P1, [R2+URZ+0x140], R0 ;  /* 0x00014000020075a7 */ /* 0x0022e400080211ff */
[----:B---3--:R-:W-:Y:S05]  /*a9f0*/  @!P1 NANOSLEEP.SYNCS 0x989680 ;  /* 0x009896800000995d */ /* 0x008fea0003900000 */
[----:B------:R-:W3:Y:S02]  /*aa00*/  @!P1 SYNCS.PHASECHK.TRANS64 P1, [R2+URZ+0x140], R0 ;  /* 0x00014000020095a7 */ /* 0x000ee400080210ff */
[----:B---3--:R-:W-:Y:S05]  /*aa10*/  @!P1 BRA `(.L_x_111) ;  /* 0xfffffffc00f09947 */ /* 0x008fea000383ffff */
[----:B------:R-:W-:Y:S05]  /*aa20*/  BRA `(.L_x_110) ;  /* 0xffffffb8005c7947 */ /* 0x000fea000383ffff */
.L_x_113:
[----:B-1----:R1:W2:Y:S02]  /*aa30*/  SYNCS.PHASECHK.TRANS64.TRYWAIT P0, [R113+URZ+0x1b0], R3 ;  /* 0x0001b003710075a7 */ /* 0x0022a400080011ff */
[----:B--2---:R-:W-:Y:S05]  /*aa40*/  @!P0 NANOSLEEP.SYNCS 0x989680 ;  /* 0x009896800000895d */ /* 0x004fea0003900000 */
[----:B------:R-:W2:Y:S02]  /*aa50*/  @!P0 SYNCS.PHASECHK.TRANS64 P0, [R113+URZ+0x1b0], R3 ;  /* 0x0001b003710085a7 */ /* 0x000ea400080010ff */
[----:B--2---:R-:W-:Y:S05]  /*aa60*/  @!P0 BRA `(.L_x_113) ;  /* 0xfffffffc00f08947 */ /* 0x004fea000383ffff */
[----:B------:R-:W-:Y:S05]  /*aa70*/  BRA `(.L_x_112) ;  /* 0xffffffb800b07947 */ /* 0x000fea000383ffff */
.L_x_121:
[----:B--2---:R2:W3:Y:S02]  /*aa80*/  SYNCS.PHASECHK.TRANS64.TRYWAIT P0, [R0+URZ+0x140], R3 ;  /* 0x00014003000075a7 */ /* 0x0044e400080011ff */
[----:B---3--:R-:W-:Y:S05]  /*aa90*/  @!P0 NANOSLEEP.SYNCS 0x989680 ;  /* 0x009896800000895d */ /* 0x008fea0003900000 */
[----:B------:R-:W3:Y:S02]  /*aaa0*/  @!P0 SYNCS.PHASECHK.TRANS64 P0, [R0+URZ+0x140], R3 ;  /* 0x00014003000085a7 */ /* 0x000ee400080010ff */
[----:B---3--:R-:W-:Y:S05]  /*aab0*/  @!P0 BRA `(.L_x_121) ;  /* 0xfffffffc00f08947 */ /* 0x008fea000383ffff */
[----:B------:R-:W-:Y:S05]  /*aac0*/  BRA `(.L_x_120) ;  /* 0xffffffc400a07947 */ /* 0x000fea000383ffff */
.L_x_129:
[----:B--2---:R2:W3:Y:S02]  /*aad0*/  SYNCS.PHASECHK.TRANS64.TRYWAIT P0, [R0+URZ+0x140], R4 ;  /* 0x00014004000075a7 */ /* 0x0044e400080011ff */
[----:B---3--:R-:W-:Y:S05]  /*aae0*/  @!P0 NANOSLEEP.SYNCS 0x989680 ;  /* 0x009896800000895d */ /* 0x008fea0003900000 */
[----:B------:R-:W3:Y:S02]  /*aaf0*/  @!P0 SYNCS.PHASECHK.TRANS64 P0, [R0+URZ+0x140], R4 ;  /* 0x00014004000085a7 */ /* 0x000ee400080010ff */
[----:B---3--:R-:W-:Y:S05]  /*ab00*/  @!P0 BRA `(.L_x_129) ;  /* 0xfffffffc00f08947 */ /* 0x008fea000383ffff */
[----:B------:R-:W-:Y:S05]  /*ab10*/  BRA `(.L_x_128) ;  /* 0xffffffd000e47947 */ /* 0x000fea000383ffff */
.L_x_137:
[----:B--2---:R2:W3:Y:S02]  /*ab20*/  SYNCS.PHASECHK.TRANS64.TRYWAIT P0, [R0+URZ+0x140], R4 ;  /* 0x00014004000075a7 */ /* 0x0044e400080011ff */
[----:B---3--:R-:W-:Y:S05]  /*ab30*/  @!P0 NANOSLEEP.SYNCS 0x989680 ;  /* 0x009896800000895d */ /* 0x008fea0003900000 */
[----:B------:R-:W3:Y:S02]  /*ab40*/  @!P0 SYNCS.PHASECHK.TRANS64 P0, [R0+URZ+0x140], R4 ;  /* 0x00014004000085a7 */ /* 0x000ee400080010ff */
[----:B---3--:R-:W-:Y:S05]  /*ab50*/  @!P0 BRA `(.L_x_137) ;  /* 0xfffffffc00f08947 */ /* 0x008fea000383ffff */
[----:B------:R-:W-:Y:S05]  /*ab60*/  BRA `(.L_x_136) ;  /* 0xffffffe000347947 */ /* 0x000fea000383ffff */
        .weak           $__internal_0_$__cuda_sm10x_tcgen05_guardrail_trap_col_being_dealloced_not_returned_by_alloc
        .type           $__internal_0_$__cuda_sm10x_tcgen05_guardrail_trap_col_being_dealloced_not_returned_by_alloc,@function
        .size           $__internal_0_$__cuda_sm10x_tcgen05_guardrail_trap_col_being_dealloced_not_returned_by_alloc,($__internal_1_$__cuda_sm10x_tcgen05_guardrail_trap_phase_invalid_during_alloc - $__internal_0_$__cuda_sm10x_tcgen05_guardrail_trap_col_being_dealloced_not_returned_by_alloc)
$__internal_0_$__cuda_sm10x_tcgen05_guardrail_trap_col_being_dealloced_not_returned_by_alloc:
[----:B------:R-:W-:Y:S05]  /*ab70*/  BPT.TRAP 0x1 ;  /* 0x000000040000795c */ /* 0x000fea0000300000 */
[----:B------:R-:W-:-:S04]  /*ab80*/  HFMA2 R3, -RZ, RZ, 0, 0 ;  /* 0x00000000ff037431 */ /* 0x000fc800000001ff */
[----:B------:R-:W-:Y:S05]  /*ab90*/  RET.REL.NODEC R2 `(_ZN7cutlass13device_kernelINS_4gemm6kernel13GemmUniversalIN4cute5tupleIJiiiiEEENS1_10collective13CollectiveMmaINS1_35MainloopSm100TmaUmmaWarpSpecializedILi20ELi2ELi4ENS5_IJNS4_1CILi1EEESB_SB_EEEEENS5_IJNSA_ILi64EEENSA_ILi256EEENSA_ILi32EEEEEENS_12float_e5m2_tENS5_IJSB_llEEENS_12float_e4m3_tENS5_IJlSB_lEEENS4_8TiledMMAINS4_8MMA_AtomIJNS4_10MMA_TraitsINS4_19SM100_MMA_F8F6F4_SSEJSI_SK_fSE_SF_NS4_17integral_constantINS4_4UMMA5MajorELSS_1EEENSQ_ISS_LSS_0EEENSQ_INSR_7ScaleInELSV_0EEESW_EEEEEENS4_6LayoutISC_NS5_IJNSA_ILi0EEES10_S10_EEEEENS5_IJNS4_10UnderscoreES13_S13_EEEEENS4_13SM90_TMA_LOADENS4_14ComposedLayoutINS4_7SwizzleILi2ELi4ELi3EEENS4_18smem_ptr_flag_bitsILi8EEENSZ_INS5_IJSE_NSA_ILi8EEEEEENS5_IJSB_SE_EEEEEEEvNS4_8identityES16_NS17_INS18_ILi1ELi4ELi3EEES1B_NSZ_INS5_IJS1C_SG_EEENS5_IJSG_SB_EEEEEEEvS1H_EENS_8epilogue10collective18CollectiveEpilogueINS1O_23Sm100TmaWarpSpecializedILi4ELi2ELi32ELb0ELb0EEEJSH_NS5_IJNSZ_ISE_SB_EES1T_EEESI_SL_SI_SL_NS1O_6fusion15FusionCallbacksIS1S_NS1V_17LinearCombinationISI_fSI_fLNS_15FloatRoundStyleE2EEESH_S1U_JEEENS4_5SM1004TMEM4LOAD26SM100_TMEM_LOAD_16dp32b32xES16_NS17_IS19_S1B_NSZ_INS5_IJS1C_SE_EEENS5_IJSE_SB_EEEEEEENS4_39AutoVectorizingCopyWithAssumedAlignmentILi128EEENS4_14SM90_TMA_STOREES28_S2A_S2A_EEEvvEEEEvNT_6ParamsE) ;  /* 0xffffff5402187950 */ /* 0x000fea0003c3ffff */
        .weak           $__internal_1_$__cuda_sm10x_tcgen05_guardrail_trap_phase_invalid_during_alloc
        .type           $__internal_1_$__cuda_sm10x_tcgen05_guardrail_trap_phase_invalid_during_alloc,@function
        .size           $__internal_1_$__cuda_sm10x_tcgen05_guardrail_trap_phase_invalid_during_alloc,($__internal_2_$__cuda_sm10x_tcgen05_guardrail_trap_unallocated_columns_being_dealloced - $__internal_1_$__cuda_sm10x_tcgen05_guardrail_trap_phase_invalid_during_alloc)
$__internal_1_$__cuda_sm10x_tcgen05_guardrail_trap_phase_invalid_during_alloc:
[----:B------:R-:W-:Y:S05]  /*aba0*/  BPT.TRAP 0x1 ;  /* 0x000000040000795c */ /* 0x000fea0000300000 */
[----:B------:R-:W-:-:S04]  /*abb0*/  MOV R3, 0x0 ;  /* 0x0000000000037802 */ /* 0x000fc80000000f00 */
[----:B------:R-:W-:Y:S05]  /*abc0*/  RET.REL.NODEC R2 `(_ZN7cutlass13device_kernelINS_4gemm6kernel13GemmUniversalIN4cute5tupleIJiiiiEEENS1_10collective13CollectiveMmaINS1_35MainloopSm100TmaUmmaWarpSpecializedILi20ELi2ELi4ENS5_IJNS4_1CILi1EEESB_SB_EEEEENS5_IJNSA_ILi64EEENSA_ILi256EEENSA_ILi32EEEEEENS_12float_e5m2_tENS5_IJSB_llEEENS_12float_e4m3_tENS5_IJlSB_lEEENS4_8TiledMMAINS4_8MMA_AtomIJNS4_10MMA_TraitsINS4_19SM100_MMA_F8F6F4_SSEJSI_SK_fSE_SF_NS4_17integral_constantINS4_4UMMA5MajorELSS_1EEENSQ_ISS_LSS_0EEENSQ_INSR_7ScaleInELSV_0EEESW_EEEEEENS4_6LayoutISC_NS5_IJNSA_ILi0EEES10_S10_EEEEENS5_IJNS4_10UnderscoreES13_S13_EEEEENS4_13SM90_TMA_LOADENS4_14ComposedLayoutINS4_7SwizzleILi2ELi4ELi3EEENS4_18smem_ptr_flag_bitsILi8EEENSZ_INS5_IJSE_NSA_ILi8EEEEEENS5_IJSB_SE_EEEEEEEvNS4_8identityES16_NS17_INS18_ILi1ELi4ELi3EEES1B_NSZ_INS5_IJS1C_SG_EEENS5_IJSG_SB_EEEEEEEvS1H_EENS_8epilogue10collective18CollectiveEpilogueINS1O_23Sm100TmaWarpSpecializedILi4ELi2ELi32ELb0ELb0EEEJSH_NS5_IJNSZ_ISE_SB_EES1T_EEESI_SL_SI_SL_NS1O_6fusion15FusionCallbacksIS1S_NS1V_17LinearCombinationISI_fSI_fLNS_15FloatRoundStyleE2EEESH_S1U_JEEENS4_5SM1004TMEM4LOAD26SM100_TMEM_LOAD_16dp32b32xES16_NS17_IS19_S1B_NSZ_INS5_IJS1C_SE_EEENS5_IJSE_SB_EEEEEEENS4_39AutoVectorizingCopyWithAssumedAlignmentILi128EEENS4_14SM90_TMA_STOREES28_S2A_S2A_EEEvvEEEEvNT_6ParamsE) ;  /* 0xffffff54020c7950 */ /* 0x000fea0003c3ffff */
        .weak           $__internal_2_$__cuda_sm10x_tcgen05_guardrail_trap_unallocated_columns_being_dealloced
        .type           $__internal_2_$__cuda_sm10x_tcgen05_guardrail_trap_unallocated_columns_being_dealloced,@function
        .size           $__internal_2_$__cuda_sm10x_tcgen05_guardrail_trap_unallocated_columns_being_dealloced,(.L_x_219 - $__internal_2_$__cuda_sm10x_tcgen05_guardrail_trap_unallocated_columns_being_dealloced)
$__internal_2_$__cuda_sm10x_tcgen05_guardrail_trap_unallocated_columns_being_dealloced:
[----:B------:R-:W-:Y:S05]  /*abd0*/  BPT.TRAP 0x1 ;  /* 0x000000040000795c */ /* 0x000fea0000300000 */
[----:B------:R-:W-:-:S04]  /*abe0*/  HFMA2 R3, -RZ, RZ, 0, 0 ;  /* 0x00000000ff037431 */ /* 0x000fc800000001ff */
[----:B------:R-:W-:Y:S05]  /*abf0*/  RET.REL.NODEC R2 `(_ZN7cutlass13device_kernelINS_4gemm6kernel13GemmUniversalIN4cute5tupleIJiiiiEEENS1_10collective13CollectiveMmaINS1_35MainloopSm100TmaUmmaWarpSpecializedILi20ELi2ELi4ENS5_IJNS4_1CILi1EEESB_SB_EEEEENS5_IJNSA_ILi64EEENSA_ILi256EEENSA_ILi32EEEEEENS_12float_e5m2_tENS5_IJSB_llEEENS_12float_e4m3_tENS5_IJlSB_lEEENS4_8TiledMMAINS4_8MMA_AtomIJNS4_10MMA_TraitsINS4_19SM100_MMA_F8F6F4_SSEJSI_SK_fSE_SF_NS4_17integral_constantINS4_4UMMA5MajorELSS_1EEENSQ_ISS_LSS_0EEENSQ_INSR_7ScaleInELSV_0EEESW_EEEEEENS4_6LayoutISC_NS5_IJNSA_ILi0EEES10_S10_EEEEENS5_IJNS4_10UnderscoreES13_S13_EEEEENS4_13SM90_TMA_LOADENS4_14ComposedLayoutINS4_7SwizzleILi2ELi4ELi3EEENS4_18smem_ptr_flag_bitsILi8EEENSZ_INS5_IJSE_NSA_ILi8EEEEEENS5_IJSB_SE_EEEEEEEvNS4_8identityES16_NS17_INS18_ILi1ELi4ELi3EEES1B_NSZ_INS5_IJS1C_SG_EEENS5_IJSG_SB_EEEEEEEvS1H_EENS_8epilogue10collective18CollectiveEpilogueINS1O_23Sm100TmaWarpSpecializedILi4ELi2ELi32ELb0ELb0EEEJSH_NS5_IJNSZ_ISE_SB_EES1T_EEESI_SL_SI_SL_NS1O_6fusion15FusionCallbacksIS1S_NS1V_17LinearCombinationISI_fSI_fLNS_15FloatRoundStyleE2EEESH_S1U_JEEENS4_5SM1004TMEM4LOAD26SM100_TMEM_LOAD_16dp32b32xES16_NS17_IS19_S1B_NSZ_INS5_IJS1C_SE_EEENS5_IJSE_SB_EEEEEEENS4_39AutoVectorizingCopyWithAssumedAlignmentILi128EEENS4_14SM90_TMA_STOREES28_S2A_S2A_EEEvvEEEEvNT_6ParamsE) ;  /* 0xffffff5402007950 */ /* 0x000fea0003c3ffff */
.L_x_218:
[----:B------:R-:W-:-:S00]  /*ac00*/  BRA `(.L_x_218) ;  /* 0xfffffffc00fc7947 */ /* 0x000fc0000383ffff */
[----:B------:R-:W-:-:S00]  /*ac10*/  NOP ;  /* 0x0000000000007918 */ /* 0x000fc00000000000 */
        /* <DEDUP_REMOVED lines=14> */
.L_x_219:


//--------------------- .nv.global.init           --------------------------
	.section	.nv.global.init,"aw",@progbits
.nv.global.init:
	.type		$str$27,@object
	.size		$str$27,($str$28 - $str$27)
$str$27:
        /*0000*/ 	.byte	0x28, 0x61, 0x64, 0x64, 0x72, 0x65, 0x73, 0x73, 0x20, 0x26, 0x20, 0x6d, 0x61, 0x73, 0x6b, 0x29
        /*0010*/ 	.byte	0x20, 0x3d, 0x3d, 0x20, 0x30, 0x00
	.type		$str$28,@object
	.size		$str$28,($str$26 - $str$28)
$str$28:
        /*0016*/ 	.byte	0x2f, 0x74, 0x6d, 0x70, 0x2f, 0x63, 0x75, 0x74, 0x6c, 0x61, 0x73, 0x73, 0x5f, 0x73, 0x77, 0x65
        /*0026*/ 	.byte	0x65, 0x70, 0x5f, 0x73, 0x72, 0x63, 0x2f, 0x69, 0x6e, 0x63, 0x6c, 0x75, 0x64, 0x65, 0x2f, 0x63
        /*0036*/ 	.byte	0x75, 0x74, 0x65, 0x2f, 0x70, 0x6f, 0x69, 0x6e, 0x74, 0x65, 0x72, 0x5f, 0x66, 0x6c, 0x61, 0x67
        /*0046*/ 	.byte	0x67, 0x65, 0x64, 0x2e, 0x68, 0x70, 0x70, 0x00
	.type		$str$26,@object
	.size		$str$26,($str$25 - $str$26)
$str$26:
        /*004e*/ 	.byte	0x2f, 0x74, 0x6d, 0x70, 0x2f, 0x63, 0x75, 0x74, 0x6c, 0x61, 0x73, 0x73, 0x5f, 0x73, 0x77, 0x65
        /*005e*/ 	.byte	0x65, 0x70, 0x5f, 0x73, 0x72, 0x63, 0x2f, 0x69, 0x6e, 0x63, 0x6c, 0x75, 0x64, 0x65, 0x2f, 0x63
        /*006e*/ 	.byte	0x75, 0x74, 0x65, 0x2f, 0x61, 0x74, 0x6f, 0x6d, 0x2f, 0x63, 0x6f, 0x70, 0x79, 0x5f, 0x74, 0x72
        /*007e*/ 	.byte	0x61, 0x69, 0x74, 0x73, 0x5f, 0x73, 0x6d, 0x31, 0x30, 0x30, 0x2e, 0x68, 0x70, 0x70, 0x00
	.type		$str$25,@object
	.size		$str$25,(__unnamed_1 - $str$25)
$str$25:
        /*008d*/ 	.byte	0x28, 0x28, 0x75, 0x69, 0x6e, 0x74, 0x33, 0x32, 0x5f, 0x74, 0x28, 0x74, 0x68, 0x72, 0x65, 0x61
        /*009d*/ 	.byte	0x64, 0x49, 0x64, 0x78, 0x2e, 0x78, 0x29, 0x20, 0x2f, 0x20, 0x33, 0x32, 0x29, 0x20, 0x25, 0x20
        /*00ad*/ 	.byte	0x34, 0x29, 0x20, 0x3d, 0x3d, 0x20, 0x28, 0x28, 0x28, 0x74, 0x6d, 0x65, 0x6d, 0x5f, 0x61, 0x64
        /*00bd*/ 	.byte	0x64, 0x72, 0x20, 0x3e, 0x3e, 0x20, 0x31, 0x36, 0x29, 0x20, 0x2f, 0x20, 0x33, 0x32, 0x29, 0x20
        /*00cd*/ 	.byte	0x25, 0x20, 0x34, 0x29, 0x00
	.type		__unnamed_1,@object
	.size		__unnamed_1,(__unnamed_2 - __unnamed_1)
__unnamed_1:
        /*00d2*/ 	.byte	0x61, 0x75, 0x74, 0x6f, 0x20, 0x63, 0x75, 0x74, 0x65, 0x3a, 0x3a, 0x61, 0x73, 0x5f, 0x70, 0x6f
        /* <DEDUP_REMOVED lines=24> */
        /*0262*/ 	.byte	0x3c, 0x34, 0x30, 0x39, 0x36, 0x3e, 0x3e, 0x3e, 0x3e, 0x5d, 0x00
	.type		__unnamed_2,@object
	.size		__unnamed_2,(__unnamed_3 - __unnamed_2)
__unnamed_2:
        /* <DEDUP_REMOVED lines=26> */
	.type		__unnamed_3,@object
	.size		__unnamed_3,(.L_3 - __unnamed_3)
__unnamed_3:
        /* <DEDUP_REMOVED lines=40> */
        /*0688*/ 	.byte	0x74, 0x65, 0x3a, 0x3a, 0x43, 0x3c, 0x30, 0x3e, 0x3e, 0x3e, 0x3e, 0x5d, 0x00
.L_3:


//--------------------- .nv.shared._ZN7cutlass13device_kernelINS_4gemm6kernel13GemmUniversalIN4cute5tupleIJiiiiEEENS1_10collective13CollectiveMmaINS1_35MainloopSm100TmaUmmaWarpSpecializedILi20ELi2ELi4ENS5_IJNS4_1CILi1EEESB_SB_EEEEENS5_IJNSA_ILi64EEENSA_ILi256EEENSA_ILi32EEEEEENS_12float_e5m2_tENS5_IJSB_llEEENS_12float_e4m3_tENS5_IJlSB_lEEENS4_8TiledMMAINS4_8MMA_AtomIJNS4_10MMA_TraitsINS4_19SM100_MMA_F8F6F4_SSEJSI_SK_fSE_SF_NS4_17integral_constantINS4_4UMMA5MajorELSS_1EEENSQ_ISS_LSS_0EEENSQ_INSR_7ScaleInELSV_0EEESW_EEEEEENS4_6LayoutISC_NS5_IJNSA_ILi0EEES10_S10_EEEEENS5_IJNS4_10UnderscoreES13_S13_EEEEENS4_13SM90_TMA_LOADENS4_14ComposedLayoutINS4_7SwizzleILi2ELi4ELi3EEENS4_18smem_ptr_flag_bitsILi8EEENSZ_INS5_IJSE_NSA_ILi8EEEEEENS5_IJSB_SE_EEEEEEEvNS4_8identityES16_NS17_INS18_ILi1ELi4ELi3EEES1B_NSZ_INS5_IJS1C_SG_EEENS5_IJSG_SB_EEEEEEEvS1H_EENS_8epilogue10collective18CollectiveEpilogueINS1O_23Sm100TmaWarpSpecializedILi4ELi2ELi32ELb0ELb0EEEJSH_NS5_IJNSZ_ISE_SB_EES1T_EEESI_SL_SI_SL_NS1O_6fusion15FusionCallbacksIS1S_NS1V_17LinearCombinationISI_fSI_fLNS_15FloatRoundStyleE2EEESH_S1U_JEEENS4_5SM1004TMEM4LOAD26SM100_TMEM_LOAD_16dp32b32xES16_NS17_IS19_S1B_NSZ_INS5_IJS1C_SE_EEENS5_IJSE_SB_EEEEEEENS4_39AutoVectorizingCopyWithAssumedAlignmentILi128EEENS4_14SM90_TMA_STOREES28_S2A_S2A_EEEvvEEEEvNT_6ParamsE --------------------------
	.section	.nv.shared._ZN7cutlass13device_kernelINS_4gemm6kernel13GemmUniversalIN4cute5tupleIJiiiiEEENS1_10collective13CollectiveMmaINS1_35MainloopSm100TmaUmmaWarpSpecializedILi20ELi2ELi4ENS5_IJNS4_1CILi1EEESB_SB_EEEEENS5_IJNSA_ILi64EEENSA_ILi256EEENSA_ILi32EEEEEENS_12float_e5m2_tENS5_IJSB_llEEENS_12float_e4m3_tENS5_IJlSB_lEEENS4_8TiledMMAINS4_8MMA_AtomIJNS4_10MMA_TraitsINS4_19SM100_MMA_F8F6F4_SSEJSI_SK_fSE_SF_NS4_17integral_constantINS4_4UMMA5MajorELSS_1EEENSQ_ISS_LSS_0EEENSQ_INSR_7ScaleInELSV_0EEESW_EEEEEENS4_6LayoutISC_NS5_IJNSA_ILi0EEES10_S10_EEEEENS5_IJNS4_10UnderscoreES13_S13_EEEEENS4_13SM90_TMA_LOADENS4_14ComposedLayoutINS4_7SwizzleILi2ELi4ELi3EEENS4_18smem_ptr_flag_bitsILi8EEENSZ_INS5_IJSE_NSA_ILi8EEEEEENS5_IJSB_SE_EEEEEEEvNS4_8identityES16_NS17_INS18_ILi1ELi4ELi3EEES1B_NSZ_INS5_IJS1C_SG_EEENS5_IJSG_SB_EEEEEEEvS1H_EENS_8epilogue10collective18CollectiveEpilogueINS1O_23Sm100TmaWarpSpecializedILi4ELi2ELi32ELb0ELb0EEEJSH_NS5_IJNSZ_ISE_SB_EES1T_EEESI_SL_SI_SL_NS1O_6fusion15FusionCallbacksIS1S_NS1V_17LinearCombinationISI_fSI_fLNS_15FloatRoundStyleE2EEESH_S1U_JEEENS4_5SM1004TMEM4LOAD26SM100_TMEM_LOAD_16dp32b32xES16_NS17_IS19_S1B_NSZ_INS5_IJS1C_SE_EEENS5_IJSE_SB_EEEEEEENS4_39AutoVectorizingCopyWithAssumedAlignmentILi128EEENS4_14SM90_TMA_STOREES28_S2A_S2A_EEEvvEEEEvNT_6ParamsE,"aw",@nobits
	.sectionflags	@""
	.align	16
	.zero		1024


//--------------------- .nv.shared.reserved.0     --------------------------
	.section	.nv.shared.reserved.0,"aw",@nobits
	.weak		__nv_reservedSMEM_offset_0_alias
	.size		__nv_reservedSMEM_offset_0_alias, 0, 64
	.other		__nv_reservedSMEM_offset_0_alias,@"STO_CUDA_RESERVED_SHARED STV_DEFAULT"
__nv_reservedSMEM_offset_0_alias:
	.zero		0
.nv.shared.reserved.0:
	.zero		64
	.weak		__nv_reservedSMEM_tcgen05_partition
	.type		__nv_reservedSMEM_tcgen05_partition,@object
	.size		__nv_reservedSMEM_tcgen05_partition,(.L_0 - __nv_reservedSMEM_tcgen05_partition)
__nv_reservedSMEM_tcgen05_partition:
	.zero		32
.L_0:


//--------------------- .nv.global                --------------------------
	.section	.nv.global,"aw",@nobits
.nv.global:
	.type		_ZN40_INTERNAL_97a016bb_4_k_cu_618d8148_279124cute1_E,@object
	.size		_ZN40_INTERNAL_97a016bb_4_k_cu_618d8148_279124cute1_E,(_ZN40_INTERNAL_97a016bb_4_k_cu_618d8148_279124cuda3std3__45__cpo6cbeginE - _ZN40_INTERNAL_97a016bb_4_k_cu_618d8148_279124cute1_E)
_ZN40_INTERNAL_97a016bb_4_k_cu_618d8148_279124cute1_E:
	.zero		1
	.type		_ZN40_INTERNAL_97a016bb_4_k_cu_618d8148_279124cuda3std3__45__cpo6cbeginE,@object
	.size		_ZN40_INTERNAL_97a016bb_4_k_cu_618d8148_279124cuda3std3__45__cpo6cbeginE,(_ZN40_INTERNAL_97a016bb_4_k_cu_618d8148_279124cuda3std3__48in_placeE - _ZN40_INTERNAL_97a016bb_4_k_cu_618d8148_279124cuda3std3__45__cpo6cbeginE)
_ZN40_INTERNAL_97a016bb_4_k_cu_618d8148_279124cuda3std3__45__cpo6cbeginE:
	.zero		1
	.type		_ZN40_INTERNAL_97a016bb_4_k_cu_618d8148_279124cuda3std3__48in_placeE,@object
	.size		_ZN40_INTERNAL_97a016bb_4_k_cu_618d8148_279124cuda3std3__48in_placeE,(_ZN40_INTERNAL_97a016bb_4_k_cu_618d8148_279124cuda3std6ranges3__45__cpo9iter_moveE - _ZN40_INTERNAL_97a016bb_4_k_cu_618d8148_279124cuda3std3__48in_placeE)
_ZN40_INTERNAL_97a016bb_4_k_cu_618d8148_279124cuda3std3__48in_placeE:
	.zero		1
	.type		_ZN40_INTERNAL_97a016bb_4_k_cu_618d8148_279124cuda3std6ranges3__45__cpo9iter_moveE,@object
	.size		_ZN40_INTERNAL_97a016bb_4_k_cu_618d8148_279124cuda3std6ranges3__45__cpo9iter_moveE,(_ZN40_INTERNAL_97a016bb_4_k_cu_618d8148_279124cuda3std3__45__cpo5beginE - _ZN40_INTERNAL_97a016bb_4_k_cu_618d8148_279124cuda3std6ranges3__45__cpo9iter_moveE)
_ZN40_INTERNAL_97a016bb_4_k_cu_618d8148_279124cuda3std6ranges3__45__cpo9iter_moveE:
	.zero		1
	.type		_ZN40_INTERNAL_97a016bb_4_k_cu_618d8148_279124cuda3std3__45__cpo5beginE,@object
	.size		_ZN40_INTERNAL_97a016bb_4_k_cu_618d8148_279124cuda3std3__45__cpo5beginE,(_ZN40_INTERNAL_97a016bb_4_k_cu_618d8148_279124cuda3std3__442_GLOBAL__N__97a016bb_4_k_cu_618d8148_279126ignoreE - _ZN40_INTERNAL_97a016bb_4_k_cu_618d8148_279124cuda3std3__45__cpo5beginE)
_ZN40_INTERNAL_97a016bb_4_k_cu_618d8148_279124cuda3std3__45__cpo5beginE:
	.zero		1
	.type		_ZN40_INTERNAL_97a016bb_4_k_cu_618d8148_279124cuda3std3__442_GLOBAL__N__97a016bb_4_k_cu_618d8148_279126ignoreE,@object
	.size		_ZN40_INTERNAL_97a016bb_4_k_cu_618d8148_279124cuda3std3__442_GLOBAL__N__97a016bb_4_k_cu_618d8148_279126ignoreE,(_ZN40_INTERNAL_97a016bb_4_k_cu_618d8148_279124cute7productE - _ZN40_INTERNAL_97a016bb_4_k_cu_618d8148_279124cuda3std3__442_GLOBAL__N__97a016bb_4_k_cu_618d8148_279126ignoreE)
_ZN40_INTERNAL_97a016bb_4_k_cu_618d8148_279124cuda3std3__442_GLOBAL__N__97a016bb_4_k_cu_618d8148_279126ignoreE:
	.zero		1
	.type		_ZN40_INTERNAL_97a016bb_4_k_cu_618d8148_279124cute7productE,@object
	.size		_ZN40_INTERNAL_97a016bb_4_k_cu_618d8148_279124cute7productE,(_ZN40_INTERNAL_97a016bb_4_k_cu_618d8148_279124cuda3std3__45__cpo3endE - _ZN40_INTERNAL_97a016bb_4_k_cu_618d8148_279124cute7productE)
_ZN40_INTERNAL_97a016bb_4_k_cu_618d8148_279124cute7productE:
	.zero		1
	.type		_ZN40_INTERNAL_97a016bb_4_k_cu_618d8148_279124cuda3std3__45__cpo3endE,@object
	.size		_ZN40_INTERNAL_97a016bb_4_k_cu_618d8148_279124cuda3std3__45__cpo3endE,(_ZN40_INTERNAL_97a016bb_4_k_cu_618d8148_279124cuda3std3__419piecewise_constructE - _ZN40_INTERNAL_97a016bb_4_k_cu_618d8148_279124cuda3std3__45__cpo3endE)
_ZN40_INTERNAL_97a016bb_4_k_cu_618d8148_279124cuda3std3__45__cpo3endE:
	.zero		1
	.type		_ZN40_INTERNAL_97a016bb_4_k_cu_618d8148_279124cuda3std3__419piecewise_constructE,@object
	.size		_ZN40_INTERNAL_97a016bb_4_k_cu_618d8148_279124cuda3std3__419piecewise_constructE,(_ZN40_INTERNAL_97a016bb_4_k_cu_618d8148_279124cuda3std3__45__cpo4cendE - _ZN40_INTERNAL_97a016bb_4_k_cu_618d8148_279124cuda3std3__419piecewise_constructE)
_ZN40_INTERNAL_97a016bb_4_k_cu_618d8148_279124cuda3std3__419piecewise_constructE:
	.zero		1
	.type		_ZN40_INTERNAL_97a016bb_4_k_cu_618d8148_279124cuda3std3__45__cpo4cendE,@object
	.size		_ZN40_INTERNAL_97a016bb_4_k_cu_618d8148_279124cuda3std3__45__cpo4cendE,(_ZN40_INTERNAL_97a016bb_4_k_cu_618d8148_279124cuda3std6ranges3__45__cpo4swapE - _ZN40_INTERNAL_97a016bb_4_k_cu_618d8148_279124cuda3std3__45__cpo4cendE)
_ZN40_INTERNAL_97a016bb_4_k_cu_618d8148_279124cuda3std3__45__cpo4cendE:
	.zero		1
	.type		_ZN40_INTERNAL_97a016bb_4_k_cu_618d8148_279124cuda3std6ranges3__45__cpo4swapE,@object
	.size		_ZN40_INTERNAL_97a016bb_4_k_cu_618d8148_279124cuda3std6ranges3__45__cpo4swapE,(.L_11 - _ZN40_INTERNAL_97a016bb_4_k_cu_618d8148_279124cuda3std6ranges3__45__cpo4swapE)
_ZN40_INTERNAL_97a016bb_4_k_cu_618d8148_279124cuda3std6ranges3__45__cpo4swapE:
	.zero		1
.L_11:


//--------------------- .nv.constant0._ZN7cutlass13device_kernelINS_4gemm6kernel13GemmUniversalIN4cute5tupleIJiiiiEEENS1_10collective13CollectiveMmaINS1_35MainloopSm100TmaUmmaWarpSpecializedILi20ELi2ELi4ENS5_IJNS4_1CILi1EEESB_SB_EEEEENS5_IJNSA_ILi64EEENSA_ILi256EEENSA_ILi32EEEEEENS_12float_e5m2_tENS5_IJSB_llEEENS_12float_e4m3_tENS5_IJlSB_lEEENS4_8TiledMMAINS4_8MMA_AtomIJNS4_10MMA_TraitsINS4_19SM100_MMA_F8F6F4_SSEJSI_SK_fSE_SF_NS4_17integral_constantINS4_4UMMA5MajorELSS_1EEENSQ_ISS_LSS_0EEENSQ_INSR_7ScaleInELSV_0EEESW_EEEEEENS4_6LayoutISC_NS5_IJNSA_ILi0EEES10_S10_EEEEENS5_IJNS4_10UnderscoreES13_S13_EEEEENS4_13SM90_TMA_LOADENS4_14ComposedLayoutINS4_7SwizzleILi2ELi4ELi3EEENS4_18smem_ptr_flag_bitsILi8EEENSZ_INS5_IJSE_NSA_ILi8EEEEEENS5_IJSB_SE_EEEEEEEvNS4_8identityES16_NS17_INS18_ILi1ELi4ELi3EEES1B_NSZ_INS5_IJS1C_SG_EEENS5_IJSG_SB_EEEEEEEvS1H_EENS_8epilogue10collective18CollectiveEpilogueINS1O_23Sm100TmaWarpSpecializedILi4ELi2ELi32ELb0ELb0EEEJSH_NS5_IJNSZ_ISE_SB_EES1T_EEESI_SL_SI_SL_NS1O_6fusion15FusionCallbacksIS1S_NS1V_17LinearCombinationISI_fSI_fLNS_15FloatRoundStyleE2EEESH_S1U_JEEENS4_5SM1004TMEM4LOAD26SM100_TMEM_LOAD_16dp32b32xES16_NS17_IS19_S1B_NSZ_INS5_IJS1C_SE_EEENS5_IJSE_SB_EEEEEEENS4_39AutoVectorizingCopyWithAssumedAlignmentILi128EEENS4_14SM90_TMA_STOREES28_S2A_S2A_EEEvvEEEEvNT_6ParamsE --------------------------
	.section	.nv.constant0._ZN7cutlass13device_kernelINS_4gemm6kernel13GemmUniversalIN4cute5tupleIJiiiiEEENS1_10collective13CollectiveMmaINS1_35MainloopSm100TmaUmmaWarpSpecializedILi20ELi2ELi4ENS5_IJNS4_1CILi1EEESB_SB_EEEEENS5_IJNSA_ILi64EEENSA_ILi256EEENSA_ILi32EEEEEENS_12float_e5m2_tENS5_IJSB_llEEENS_12float_e4m3_tENS5_IJlSB_lEEENS4_8TiledMMAINS4_8MMA_AtomIJNS4_10MMA_TraitsINS4_19SM100_MMA_F8F6F4_SSEJSI_SK_fSE_SF_NS4_17integral_constantINS4_4UMMA5MajorELSS_1EEENSQ_ISS_LSS_0EEENSQ_INSR_7ScaleInELSV_0EEESW_EEEEEENS4_6LayoutISC_NS5_IJNSA_ILi0EEES10_S10_EEEEENS5_IJNS4_10UnderscoreES13_S13_EEEEENS4_13SM90_TMA_LOADENS4_14ComposedLayoutINS4_7SwizzleILi2ELi4ELi3EEENS4_18smem_ptr_flag_bitsILi8EEENSZ_INS5_IJSE_NSA_ILi8EEEEEENS5_IJSB_SE_EEEEEEEvNS4_8identityES16_NS17_INS18_ILi1ELi4ELi3EEES1B_NSZ_INS5_IJS1C_SG_EEENS5_IJSG_SB_EEEEEEEvS1H_EENS_8epilogue10collective18CollectiveEpilogueINS1O_23Sm100TmaWarpSpecializedILi4ELi2ELi32ELb0ELb0EEEJSH_NS5_IJNSZ_ISE_SB_EES1T_EEESI_SL_SI_SL_NS1O_6fusion15FusionCallbacksIS1S_NS1V_17LinearCombinationISI_fSI_fLNS_15FloatRoundStyleE2EEESH_S1U_JEEENS4_5SM1004TMEM4LOAD26SM100_TMEM_LOAD_16dp32b32xES16_NS17_IS19_S1B_NSZ_INS5_IJS1C_SE_EEENS5_IJSE_SB_EEEEEEENS4_39AutoVectorizingCopyWithAssumedAlignmentILi128EEENS4_14SM90_TMA_STOREES28_S2A_S2A_EEEvvEEEEvNT_6ParamsE,"a",@progbits
	.sectionflags	@""
	.align	4
.nv.constant0._ZN7cutlass13device_kernelINS_4gemm6kernel13GemmUniversalIN4cute5tupleIJiiiiEEENS1_10collective13CollectiveMmaINS1_35MainloopSm100TmaUmmaWarpSpecializedILi20ELi2ELi4ENS5_IJNS4_1CILi1EEESB_SB_EEEEENS5_IJNSA_ILi64EEENSA_ILi256EEENSA_ILi32EEEEEENS_12float_e5m2_tENS5_IJSB_llEEENS_12float_e4m3_tENS5_IJlSB_lEEENS4_8TiledMMAINS4_8MMA_AtomIJNS4_10MMA_TraitsINS4_19SM100_MMA_F8F6F4_SSEJSI_SK_fSE_SF_NS4_17integral_constantINS4_4UMMA5MajorELSS_1EEENSQ_ISS_LSS_0EEENSQ_INSR_7ScaleInELSV_0EEESW_EEEEEENS4_6LayoutISC_NS5_IJNSA_ILi0EEES10_S10_EEEEENS5_IJNS4_10UnderscoreES13_S13_EEEEENS4_13SM90_TMA_LOADENS4_14ComposedLayoutINS4_7SwizzleILi2ELi4ELi3EEENS4_18smem_ptr_flag_bitsILi8EEENSZ_INS5_IJSE_NSA_ILi8EEEEEENS5_IJSB_SE_EEEEEEEvNS4_8identityES16_NS17_INS18_ILi1ELi4ELi3EEES1B_NSZ_INS5_IJS1C_SG_EEENS5_IJSG_SB_EEEEEEEvS1H_EENS_8epilogue10collective18CollectiveEpilogueINS1O_23Sm100TmaWarpSpecializedILi4ELi2ELi32ELb0ELb0EEEJSH_NS5_IJNSZ_ISE_SB_EES1T_EEESI_SL_SI_SL_NS1O_6fusion15FusionCallbacksIS1S_NS1V_17LinearCombinationISI_fSI_fLNS_15FloatRoundStyleE2EEESH_S1U_JEEENS4_5SM1004TMEM4LOAD26SM100_TMEM_LOAD_16dp32b32xES16_NS17_IS19_S1B_NSZ_INS5_IJS1C_SE_EEENS5_IJSE_SB_EEEEEEENS4_39AutoVectorizingCopyWithAssumedAlignmentILi128EEENS4_14SM90_TMA_STOREES28_S2A_S2A_EEEvvEEEEvNT_6ParamsE:
	.zero		2944


//--------------------- SYMBOLS --------------------------

	.type		.nv.reservedSmem.offset0,@object
	.size		.nv.reservedSmem.offset0,0x4
	.type		.nv.reservedSmem.cap,@object
	.size		.nv.reservedSmem.cap,0x4
	.type		__assertfail,@function
